// auto-generated by cutlass_sweep.gemm — config: {"arch": "sm_100", "cluster_m": 1, "cluster_n": 1, "dtype": "tf32", "dtype_b": "tf32", "layout": "nt", "stages": 2, "tile_k": 32, "tile_m": 64, "tile_n": 256}
#include "cutlass/cutlass.h"
#include "cutlass/gemm/collective/collective_builder.hpp"
#include "cutlass/gemm/device/gemm_universal_adapter.h"
#include "cutlass/gemm/kernel/gemm_universal.hpp"
#include "cutlass/epilogue/collective/collective_builder.hpp"

using ElemA = cutlass::tfloat32_t;
using ElemB = cutlass::tfloat32_t;
using ElemCD = cutlass::tfloat32_t;
using Acc  = float;
using TileShape    = cute::Shape<cute::_64, cute::_256, cute::_32>;
using ClusterShape = cute::Shape<cute::_1, cute::_1, cute::_1>;

using CollectiveEpilogue = typename cutlass::epilogue::collective::CollectiveBuilder<
    cutlass::arch::Sm100, cutlass::arch::OpClassTensorOp,
    TileShape, ClusterShape,
    cutlass::epilogue::collective::EpilogueTileAuto,
    Acc, Acc,
    ElemCD, cutlass::layout::RowMajor, 128 / cutlass::sizeof_bits<ElemCD>::value,
    ElemCD, cutlass::layout::RowMajor, 128 / cutlass::sizeof_bits<ElemCD>::value,
    cutlass::epilogue::collective::EpilogueScheduleAuto
  >::CollectiveOp;

using CollectiveMainloop = typename cutlass::gemm::collective::CollectiveBuilder<
    cutlass::arch::Sm100, cutlass::arch::OpClassTensorOp,
    ElemA, cutlass::layout::RowMajor, 128 / cutlass::sizeof_bits<ElemA>::value,
    ElemB, cutlass::layout::ColumnMajor, 128 / cutlass::sizeof_bits<ElemB>::value,
    Acc,
    TileShape, ClusterShape,
    cutlass::gemm::collective::StageCount<2>,
    cutlass::gemm::collective::KernelScheduleAuto
  >::CollectiveOp;

using GemmKernel = cutlass::gemm::kernel::GemmUniversal<
    cute::Shape<int,int,int,int>,
    CollectiveMainloop,
    CollectiveEpilogue
>;
using Gemm = cutlass::gemm::device::GemmUniversalAdapter<GemmKernel>;

// Force the device kernel symbol into the cubin without needing a host main.
auto* _anchor = &cutlass::device_kernel<GemmKernel>;


// ===== COMPILED SASS (sm_100a) =====

	.target	sm_100a

	.elftype	@"ET_EXEC"


//--------------------- .note.nv.tkinfo           --------------------------
	.section	.note.nv.tkinfo,"",@"SHT_NOTE"
	.sectionflags	@"SHF_NOTE_NV_TKINFO"
	.tkinfo
        /*0018*/ 	.word	0x00000002
        /*0030*/ 	.string	""
        /*0030*/ 	.string	"ptxas"
        /*0030*/ 	.string	"Cuda compilation tools, release 13.0, V13.0.88"
        /*0030*/ 	.string	"Build cuda_13.0.r13.0/compiler.36424714_0"
        /*0030*/ 	.string	"-arch sm_100a -m 64 "



//--------------------- .note.nv.cuinfo           --------------------------
	.section	.note.nv.cuinfo,"",@"SHT_NOTE"
	.sectionflags	@"SHF_NOTE_NV_CUINFO"
        /*0018*/ 	.short	0x0002
        /*001a*/ 	.short	0x0064
        /*001c*/ 	.short	0x0082
	.zero		2


//--------------------- .nv.info                  --------------------------
	.section	.nv.info,"",@"SHT_CUDA_INFO"
	.align	4


	//----- nvinfo : EIATTR_REGCOUNT
	.align		4
        /*0000*/ 	.byte	0x04, 0x2f
        /*0002*/ 	.short	(.L_19 - .L_18)
	.align		4
.L_18:
        /*0004*/ 	.word	index@(_ZN7cutlass13device_kernelINS_4gemm6kernel13GemmUniversalIN4cute5tupleIJiiiiEEENS1_10collective13CollectiveMmaINS1_35MainloopSm100TmaUmmaWarpSpecializedILi2ELi2ELi4ENS5_IJNS4_1CILi1EEESB_SB_EEEEENS5_IJNSA_ILi64EEENSA_ILi256EEENSA_ILi32EEEEEENS_10tfloat32_tENS5_IJlSB_lEEESI_SJ_NS4_8TiledMMAINS4_8MMA_AtomIJNS4_17SM100_MMA_TF32_SSISI_SI_fLi64ELi256ELNS4_4UMMA5MajorE0ELSO_0ELNSN_7ScaleInE0ELSP_0EEEEEENS4_6LayoutISC_NS5_IJNSA_ILi0EEEST_ST_EEEEENS5_IJNS4_10UnderscoreESW_SW_EEEEENS4_13SM90_TMA_LOADENS4_14ComposedLayoutINS4_7SwizzleILi3ELi4ELi3EEENS4_18smem_ptr_flag_bitsILi32EEENSS_INS5_IJNSA_ILi8EEESG_EEENS5_IJSG_SB_EEEEEEEvNS4_8identityESZ_S19_vS1A_EENS_8epilogue10collective18CollectiveEpilogueINS1C_23Sm100TmaWarpSpecializedILi4ELi2ELi16ELb1ELb0EEEJSH_NS5_IJNSS_ISE_SB_EENSS_ISG_SB_EEEEESI_SJ_SI_SJ_NS1C_6fusion15FusionCallbacksIS1G_NS1K_17LinearCombinationISI_fSI_fLNS_15FloatRoundStyleE2EEESH_S1J_JEEENS4_5SM1004TMEM4LOAD26SM100_TMEM_LOAD_16dp128b8xESZ_S19_NS4_17SM75_U32x4_LDSM_NENS4_14SM90_TMA_STOREES19_NS4_17SM90_U32x4_STSM_NENS4_39AutoVectorizingCopyWithAssumedAlignmentILi128EEEEEEvvEEEEvNT_6ParamsE)
        /*0008*/ 	.word	0x0000005e


	//----- nvinfo : EIATTR_FRAME_SIZE
	.align		4
.L_19:
        /*000c*/ 	.byte	0x04, 0x11
        /*000e*/ 	.short	(.L_21 - .L_20)
	.align		4
.L_20:
        /*0010*/ 	.word	index@($__internal_2_$__cuda_sm10x_tcgen05_guardrail_trap_unallocated_columns_being_dealloced)
        /*0014*/ 	.word	0x00000000


	//----- nvinfo : EIATTR_FRAME_SIZE
	.align		4
.L_21:
        /*0018*/ 	.byte	0x04, 0x11
        /*001a*/ 	.short	(.L_23 - .L_22)
	.align		4
.L_22:
        /*001c*/ 	.word	index@($__internal_1_$__cuda_sm10x_tcgen05_guardrail_trap_phase_invalid_during_alloc)
        /*0020*/ 	.word	0x00000000


	//----- nvinfo : EIATTR_FRAME_SIZE
	.align		4
.L_23:
        /*0024*/ 	.byte	0x04, 0x11
        /*0026*/ 	.short	(.L_25 - .L_24)
	.align		4
.L_24:
        /*0028*/ 	.word	index@($__internal_0_$__cuda_sm10x_tcgen05_guardrail_trap_col_being_dealloced_not_returned_by_alloc)
        /*002c*/ 	.word	0x00000000


	//----- nvinfo : EIATTR_FRAME_SIZE
	.align		4
.L_25:
        /*0030*/ 	.byte	0x04, 0x11
        /*0032*/ 	.short	(.L_27 - .L_26)
	.align		4
.L_26:
        /*0034*/ 	.word	index@(_ZN7cutlass13device_kernelINS_4gemm6kernel13GemmUniversalIN4cute5tupleIJiiiiEEENS1_10collective13CollectiveMmaINS1_35MainloopSm100TmaUmmaWarpSpecializedILi2ELi2ELi4ENS5_IJNS4_1CILi1EEESB_SB_EEEEENS5_IJNSA_ILi64EEENSA_ILi256EEENSA_ILi32EEEEEENS_10tfloat32_tENS5_IJlSB_lEEESI_SJ_NS4_8TiledMMAINS4_8MMA_AtomIJNS4_17SM100_MMA_TF32_SSISI_SI_fLi64ELi256ELNS4_4UMMA5MajorE0ELSO_0ELNSN_7ScaleInE0ELSP_0EEEEEENS4_6LayoutISC_NS5_IJNSA_ILi0EEEST_ST_EEEEENS5_IJNS4_10UnderscoreESW_SW_EEEEENS4_13SM90_TMA_LOADENS4_14ComposedLayoutINS4_7SwizzleILi3ELi4ELi3EEENS4_18smem_ptr_flag_bitsILi32EEENSS_INS5_IJNSA_ILi8EEESG_EEENS5_IJSG_SB_EEEEEEEvNS4_8identityESZ_S19_vS1A_EENS_8epilogue10collective18CollectiveEpilogueINS1C_23Sm100TmaWarpSpecializedILi4ELi2ELi16ELb1ELb0EEEJSH_NS5_IJNSS_ISE_SB_EENSS_ISG_SB_EEEEESI_SJ_SI_SJ_NS1C_6fusion15FusionCallbacksIS1G_NS1K_17LinearCombinationISI_fSI_fLNS_15FloatRoundStyleE2EEESH_S1J_JEEENS4_5SM1004TMEM4LOAD26SM100_TMEM_LOAD_16dp128b8xESZ_S19_NS4_17SM75_U32x4_LDSM_NENS4_14SM90_TMA_STOREES19_NS4_17SM90_U32x4_STSM_NENS4_39AutoVectorizingCopyWithAssumedAlignmentILi128EEEEEEvvEEEEvNT_6ParamsE)
        /*0038*/ 	.word	0x00000000


	//----- nvinfo : EIATTR_MIN_STACK_SIZE
	.align		4
.L_27:
        /*003c*/ 	.byte	0x04, 0x12
        /*003e*/ 	.short	(.L_29 - .L_28)
	.align		4
.L_28:
        /*0040*/ 	.word	index@(_ZN7cutlass13device_kernelINS_4gemm6kernel13GemmUniversalIN4cute5tupleIJiiiiEEENS1_10collective13CollectiveMmaINS1_35MainloopSm100TmaUmmaWarpSpecializedILi2ELi2ELi4ENS5_IJNS4_1CILi1EEESB_SB_EEEEENS5_IJNSA_ILi64EEENSA_ILi256EEENSA_ILi32EEEEEENS_10tfloat32_tENS5_IJlSB_lEEESI_SJ_NS4_8TiledMMAINS4_8MMA_AtomIJNS4_17SM100_MMA_TF32_SSISI_SI_fLi64ELi256ELNS4_4UMMA5MajorE0ELSO_0ELNSN_7ScaleInE0ELSP_0EEEEEENS4_6LayoutISC_NS5_IJNSA_ILi0EEEST_ST_EEEEENS5_IJNS4_10UnderscoreESW_SW_EEEEENS4_13SM90_TMA_LOADENS4_14ComposedLayoutINS4_7SwizzleILi3ELi4ELi3EEENS4_18smem_ptr_flag_bitsILi32EEENSS_INS5_IJNSA_ILi8EEESG_EEENS5_IJSG_SB_EEEEEEEvNS4_8identityESZ_S19_vS1A_EENS_8epilogue10collective18CollectiveEpilogueINS1C_23Sm100TmaWarpSpecializedILi4ELi2ELi16ELb1ELb0EEEJSH_NS5_IJNSS_ISE_SB_EENSS_ISG_SB_EEEEESI_SJ_SI_SJ_NS1C_6fusion15FusionCallbacksIS1G_NS1K_17LinearCombinationISI_fSI_fLNS_15FloatRoundStyleE2EEESH_S1J_JEEENS4_5SM1004TMEM4LOAD26SM100_TMEM_LOAD_16dp128b8xESZ_S19_NS4_17SM75_U32x4_LDSM_NENS4_14SM90_TMA_STOREES19_NS4_17SM90_U32x4_STSM_NENS4_39AutoVectorizingCopyWithAssumedAlignmentILi128EEEEEEvvEEEEvNT_6ParamsE)
        /*0044*/ 	.word	0x00000000
.L_29:


//--------------------- .nv.compat                --------------------------
	.section	.nv.compat,"",@"SHT_CUDA_COMPAT_INFO"
	.align	4
        /*0000*/ 	.byte	0x02, 0x09, 0x01, 0x00, 0x02, 0x02, 0x02, 0x00, 0x02, 0x05, 0x05, 0x00, 0x03, 0x07, 0x01, 0x01
        /*0010*/ 	.byte	0x02, 0x03, 0x01, 0x00, 0x02, 0x06, 0x01, 0x00, 0x04, 0x0b, 0x08, 0x00, 0x09, 0x00, 0x00, 0x00
        /*0020*/ 	.byte	0x00, 0x00, 0x00, 0x00


//--------------------- .nv.info._ZN7cutlass13device_kernelINS_4gemm6kernel13GemmUniversalIN4cute5tupleIJiiiiEEENS1_10collective13CollectiveMmaINS1_35MainloopSm100TmaUmmaWarpSpecializedILi2ELi2ELi4ENS5_IJNS4_1CILi1EEESB_SB_EEEEENS5_IJNSA_ILi64EEENSA_ILi256EEENSA_ILi32EEEEEENS_10tfloat32_tENS5_IJlSB_lEEESI_SJ_NS4_8TiledMMAINS4_8MMA_AtomIJNS4_17SM100_MMA_TF32_SSISI_SI_fLi64ELi256ELNS4_4UMMA5MajorE0ELSO_0ELNSN_7ScaleInE0ELSP_0EEEEEENS4_6LayoutISC_NS5_IJNSA_ILi0EEEST_ST_EEEEENS5_IJNS4_10UnderscoreESW_SW_EEEEENS4_13SM90_TMA_LOADENS4_14ComposedLayoutINS4_7SwizzleILi3ELi4ELi3EEENS4_18smem_ptr_flag_bitsILi32EEENSS_INS5_IJNSA_ILi8EEESG_EEENS5_IJSG_SB_EEEEEEEvNS4_8identityESZ_S19_vS1A_EENS_8epilogue10collective18CollectiveEpilogueINS1C_23Sm100TmaWarpSpecializedILi4ELi2ELi16ELb1ELb0EEEJSH_NS5_IJNSS_ISE_SB_EENSS_ISG_SB_EEEEESI_SJ_SI_SJ_NS1C_6fusion15FusionCallbacksIS1G_NS1K_17LinearCombinationISI_fSI_fLNS_15FloatRoundStyleE2EEESH_S1J_JEEENS4_5SM1004TMEM4LOAD26SM100_TMEM_LOAD_16dp128b8xESZ_S19_NS4_17SM75_U32x4_LDSM_NENS4_14SM90_TMA_STOREES19_NS4_17SM90_U32x4_STSM_NENS4_39AutoVectorizingCopyWithAssumedAlignmentILi128EEEEEEvvEEEEvNT_6ParamsE --------------------------
	.section	.nv.info._ZN7cutlass13device_kernelINS_4gemm6kernel13GemmUniversalIN4cute5tupleIJiiiiEEENS1_10collective13CollectiveMmaINS1_35MainloopSm100TmaUmmaWarpSpecializedILi2ELi2ELi4ENS5_IJNS4_1CILi1EEESB_SB_EEEEENS5_IJNSA_ILi64EEENSA_ILi256EEENSA_ILi32EEEEEENS_10tfloat32_tENS5_IJlSB_lEEESI_SJ_NS4_8TiledMMAINS4_8MMA_AtomIJNS4_17SM100_MMA_TF32_SSISI_SI_fLi64ELi256ELNS4_4UMMA5MajorE0ELSO_0ELNSN_7ScaleInE0ELSP_0EEEEEENS4_6LayoutISC_NS5_IJNSA_ILi0EEEST_ST_EEEEENS5_IJNS4_10UnderscoreESW_SW_EEEEENS4_13SM90_TMA_LOADENS4_14ComposedLayoutINS4_7SwizzleILi3ELi4ELi3EEENS4_18smem_ptr_flag_bitsILi32EEENSS_INS5_IJNSA_ILi8EEESG_EEENS5_IJSG_SB_EEEEEEEvNS4_8identityESZ_S19_vS1A_EENS_8epilogue10collective18CollectiveEpilogueINS1C_23Sm100TmaWarpSpecializedILi4ELi2ELi16ELb1ELb0EEEJSH_NS5_IJNSS_ISE_SB_EENSS_ISG_SB_EEEEESI_SJ_SI_SJ_NS1C_6fusion15FusionCallbacksIS1G_NS1K_17LinearCombinationISI_fSI_fLNS_15FloatRoundStyleE2EEESH_S1J_JEEENS4_5SM1004TMEM4LOAD26SM100_TMEM_LOAD_16dp128b8xESZ_S19_NS4_17SM75_U32x4_LDSM_NENS4_14SM90_TMA_STOREES19_NS4_17SM90_U32x4_STSM_NENS4_39AutoVectorizingCopyWithAssumedAlignmentILi128EEEEEEvvEEEEvNT_6ParamsE,"",@"SHT_CUDA_INFO"
	.sectionflags	@""
	.align	4


	//----- nvinfo : EIATTR_CUDA_API_VERSION
	.align		4
        /*0000*/ 	.byte	0x04, 0x37
        /*0002*/ 	.short	(.L_31 - .L_30)
.L_30:
        /*0004*/ 	.word	0x00000082


	//----- nvinfo : EIATTR_KPARAM_INFO
	.align		4
.L_31:
        /*0008*/ 	.byte	0x04, 0x17
        /*000a*/ 	.short	(.L_33 - .L_32)
.L_32:
        /*000c*/ 	.word	0x00000000
        /*0010*/ 	.short	0x0000
        /*0012*/ 	.short	0x0000
        /*0014*/ 	.byte	0x00, 0xf0, 0x01, 0x20


	//----- nvinfo : EIATTR_AT_ENTRY_FRAGMENTS
	.align		4
.L_33:
        /*0018*/ 	.byte	0x04, 0x4f
        /*001a*/ 	.short	(.L_35 - .L_34)


	//   ....[0]....
.L_34:
        /*001c*/ 	.word	0x00000006


	//----- nvinfo : EIATTR_RESERVED_SMEM_USED
	.align		4
.L_35:
        /*0020*/ 	.byte	0x01, 0x41
	.zero		2


	//----- nvinfo : EIATTR_SPARSE_MMA_MASK
	.align		4
        /*0024*/ 	.byte	0x03, 0x50
        /*0026*/ 	.short	0x0000


	//----- nvinfo : EIATTR_TCGEN05_1CTA_USED
	.align		4
        /*0028*/ 	.byte	0x01, 0x51
	.zero		2


	//----- nvinfo : EIATTR_MAXREG_COUNT
	.align		4
        /*002c*/ 	.byte	0x03, 0x1b
        /*002e*/ 	.short	0x00ff


	//----- nvinfo : EIATTR_NUM_BARRIERS
	.align		4
        /*0030*/ 	.byte	0x02, 0x4c
        /*0032*/ 	.byte	0x07
	.zero		1


	//----- nvinfo : EIATTR_EXTERNS
	.align		4
        /*0034*/ 	.byte	0x04, 0x0f
        /*0036*/ 	.short	(.L_37 - .L_36)


	//   ....[0]....
	.align		4
.L_36:
        /*0038*/ 	.word	index@(__assertfail)


	//----- nvinfo : EIATTR_MERCURY_ISA_VERSION
	.align		4
.L_37:
        /*003c*/ 	.byte	0x03, 0x5f
        /*003e*/ 	.short	0x0101


	//----- nvinfo : EIATTR_INT_WARP_WIDE_INSTR_OFFSETS
	.align		4
        /*0040*/ 	.byte	0x04, 0x31
        /*0042*/ 	.short	(.L_39 - .L_38)


	//   ....[0]....
.L_38:
        /*0044*/ 	.word	0x00001da0


	//   ....[1]....
        /*0048*/ 	.word	0x00003720


	//   ....[2]....
        /*004c*/ 	.word	0x00003750


	//   ....[3]....
        /*0050*/ 	.word	0x000037a0


	//   ....[4]....
        /*0054*/ 	.word	0x000040a0


	//   ....[5]....
        /*0058*/ 	.word	0x00004100


	//   ....[6]....
        /*005c*/ 	.word	0x000041f0


	//   ....[7]....
        /*0060*/ 	.word	0x00004260


	//   ....[8]....
        /*0064*/ 	.word	0x00004350


	//   ....[9]....
        /*0068*/ 	.word	0x000043c0


	//   ....[10]....
        /*006c*/ 	.word	0x000044c0


	//   ....[11]....
        /*0070*/ 	.word	0x00004540


	//   ....[12]....
        /*0074*/ 	.word	0x00004640


	//   ....[13]....
        /*0078*/ 	.word	0x00004710


	//   ....[14]....
        /*007c*/ 	.word	0x000047b0


	//   ....[15]....
        /*0080*/ 	.word	0x00004880


	//   ....[16]....
        /*0084*/ 	.word	0x00004930


	//   ....[17]....
        /*0088*/ 	.word	0x00004a10


	//   ....[18]....
        /*008c*/ 	.word	0x00004b90


	//   ....[19]....
        /*0090*/ 	.word	0x00004ce0


	//----- nvinfo : EIATTR_COOP_GROUP_MASK_REGIDS
	.align		4
.L_39:
        /*0094*/ 	.byte	0x04, 0x29
        /*0096*/ 	.short	(.L_41 - .L_40)


	//   ....[0]....
.L_40:
        /*0098*/ 	.word	0xffffffff


	//   ....[1]....
        /*009c*/ 	.word	0xffffffff


	//   ....[2]....
        /*00a0*/ 	.word	0xffffffff


	//   ....[3]....
        /*00a4*/ 	.word	0xffffffff


	//   ....[4]....
        /*00a8*/ 	.word	0xffffffff


	//   ....[5]....
        /*00ac*/ 	.word	0xffffffff


	//   ....[6]....
        /*00b0*/ 	.word	0xffffffff


	//   ....[7]....
        /*00b4*/ 	.word	0xffffffff


	//   ....[8]....
        /*00b8*/ 	.word	0xffffffff


	//   ....[9]....
        /*00bc*/ 	.word	0xffffffff


	//   ....[10]....
        /*00c0*/ 	.word	0xffffffff


	//   ....[11]....
        /*00c4*/ 	.word	0xffffffff


	//   ....[12]....
        /*00c8*/ 	.word	0xffffffff


	//----- nvinfo : EIATTR_COOP_GROUP_INSTR_OFFSETS
	.align		4
.L_41:
        /*00cc*/ 	.byte	0x04, 0x28
        /*00ce*/ 	.short	(.L_43 - .L_42)


	//   ....[0]....
.L_42:
        /*00d0*/ 	.word	0x00000090


	//   ....[1]....
        /*00d4*/ 	.word	0x000004d0


	//   ....[2]....
        /*00d8*/ 	.word	0x00000600


	//   ....[3]....
        /*00dc*/ 	.word	0x000007a0


	//   ....[4]....
        /*00e0*/ 	.word	0x000008a0


	//   ....[5]....
        /*00e4*/ 	.word	0x00000a10


	//   ....[6]....
        /*00e8*/ 	.word	0x00000bb0


	//   ....[7]....
        /*00ec*/ 	.word	0x00001c80


	//   ....[8]....
        /*00f0*/ 	.word	0x00002940


	//   ....[9]....
        /*00f4*/ 	.word	0x00002b50


	//   ....[10]....
        /*00f8*/ 	.word	0x00002b80


	//   ....[11]....
        /*00fc*/ 	.word	0x00003610


	//   ....[12]....
        /*0100*/ 	.word	0x00003840


	//----- nvinfo : EIATTR_VRC_CTA_INIT_COUNT
	.align		4
.L_43:
        /*0104*/ 	.byte	0x02, 0x4a
        /*0106*/ 	.byte	0x80
	.zero		1


	//----- nvinfo : EIATTR_SYSCALL_OFFSETS
	.align		4
        /*0108*/ 	.byte	0x04, 0x46
        /*010a*/ 	.short	(.L_45 - .L_44)


	//   ....[0]....
.L_44:
        /*010c*/ 	.word	0x00005790


	//   ....[1]....
        /*0110*/ 	.word	0x00005880


	//   ....[2]....
        /*0114*/ 	.word	0x000060a0


	//   ....[3]....
        /*0118*/ 	.word	0x00006a60


	//   ....[4]....
        /*011c*/ 	.word	0x000073c0


	//   ....[5]....
        /*0120*/ 	.word	0x00007d70


	//   ....[6]....
        /*0124*/ 	.word	0x00008720


	//   ....[7]....
        /*0128*/ 	.word	0x00009100


	//   ....[8]....
        /*012c*/ 	.word	0x00009ab0


	//   ....[9]....
        /*0130*/ 	.word	0x0000a410


	//----- nvinfo : EIATTR_MBARRIER_INSTR_OFFSETS
	.align		4
.L_45:
        /*0134*/ 	.byte	0x04, 0x39
        /*0136*/ 	.short	(.L_47 - .L_46)


	//   ....[0]....
.L_46:
        /*0138*/ 	.word	0x000005b0
        /*013c*/ 	.word	0x000000ff
        /*0140*/ 	.word	0x00000000
        /*0144*/ 	.short	0x0100
        /*0146*/ 	.byte	0x05
	.zero		1


	//   ....[1]....
        /*0148*/ 	.word	0x000005c0
        /*014c*/ 	.word	0x000000ff
        /*0150*/ 	.word	0x00000010
        /*0154*/ 	.short	0x0100
        /*0156*/ 	.byte	0x05
	.zero		1


	//   ....[2]....
        /*0158*/ 	.word	0x000005d0
        /*015c*/ 	.word	0x000000ff
        /*0160*/ 	.word	0x00000008
        /*0164*/ 	.short	0x0100
        /*0166*/ 	.byte	0x05
	.zero		1


	//   ....[3]....
        /*0168*/ 	.word	0x000005e0
        /*016c*/ 	.word	0x000000ff
        /*0170*/ 	.word	0x00000018
        /*0174*/ 	.short	0x0100
        /*0176*/ 	.byte	0x05
	.zero		1


	//   ....[4]....
        /*0178*/ 	.word	0x00000710
        /*017c*/ 	.word	0x000000ff
        /*0180*/ 	.word	0x00000020
        /*0184*/ 	.short	0x0100
        /*0186*/ 	.byte	0x07
	.zero		1


	//   ....[5]....
        /*0188*/ 	.word	0x00000720
        /*018c*/ 	.word	0x000000ff
        /*0190*/ 	.word	0x00000040
        /*0194*/ 	.short	0x0100
        /*0196*/ 	.byte	0x07
	.zero		1


	//   ....[6]....
        /*0198*/ 	.word	0x00000730
        /*019c*/ 	.word	0x000000ff
        /*01a0*/ 	.word	0x00000028
        /*01a4*/ 	.short	0x0100
        /*01a6*/ 	.byte	0x07
	.zero		1


	//   ....[7]....
        /*01a8*/ 	.word	0x00000740
        /*01ac*/ 	.word	0x000000ff
        /*01b0*/ 	.word	0x00000048
        /*01b4*/ 	.short	0x0100
        /*01b6*/ 	.byte	0x07
	.zero		1


	//   ....[8]....
        /*01b8*/ 	.word	0x00000750
        /*01bc*/ 	.word	0x000000ff
        /*01c0*/ 	.word	0x00000030
        /*01c4*/ 	.short	0x0100
        /*01c6*/ 	.byte	0x07
	.zero		1


	//   ....[9]....
        /*01c8*/ 	.word	0x00000760
        /*01cc*/ 	.word	0x000000ff
        /*01d0*/ 	.word	0x00000050
        /*01d4*/ 	.short	0x0100
        /*01d6*/ 	.byte	0x07
	.zero		1


	//   ....[10]....
        /*01d8*/ 	.word	0x00000770
        /*01dc*/ 	.word	0x000000ff
        /*01e0*/ 	.word	0x00000038
        /*01e4*/ 	.short	0x0100
        /*01e6*/ 	.byte	0x07
	.zero		1


	//   ....[11]....
        /*01e8*/ 	.word	0x00000780
        /*01ec*/ 	.word	0x000000ff
        /*01f0*/ 	.word	0x00000058
        /*01f4*/ 	.short	0x0100
        /*01f6*/ 	.byte	0x07
	.zero		1


	//   ....[12]....
        /*01f8*/ 	.word	0x00000870
        /*01fc*/ 	.word	0x000000ff
        /*0200*/ 	.word	0x00000060
        /*0204*/ 	.short	0x0100
        /*0206*/ 	.byte	0x05
	.zero		1


	//   ....[13]....
        /*0208*/ 	.word	0x00000880
        /*020c*/ 	.word	0x000000ff
        /*0210*/ 	.word	0x00000068
        /*0214*/ 	.short	0x0100
        /*0216*/ 	.byte	0x05
	.zero		1


	//   ....[14]....
        /*0218*/ 	.word	0x000009c0
        /*021c*/ 	.word	0x000000ff
        /*0220*/ 	.word	0x00000070
        /*0224*/ 	.short	0x0100
        /*0226*/ 	.byte	0x05
	.zero		1


	//   ....[15]....
        /*0228*/ 	.word	0x000009d0
        /*022c*/ 	.word	0x000000ff
        /*0230*/ 	.word	0x00000080
        /*0234*/ 	.short	0x0100
        /*0236*/ 	.byte	0x05
	.zero		1


	//   ....[16]....
        /*0238*/ 	.word	0x000009e0
        /*023c*/ 	.word	0x000000ff
        /*0240*/ 	.word	0x00000078
        /*0244*/ 	.short	0x0100
        /*0246*/ 	.byte	0x05
	.zero		1


	//   ....[17]....
        /*0248*/ 	.word	0x000009f0
        /*024c*/ 	.word	0x000000ff
        /*0250*/ 	.word	0x00000088
        /*0254*/ 	.short	0x0100
        /*0256*/ 	.byte	0x05
	.zero		1


	//   ....[18]....
        /*0258*/ 	.word	0x00000b20
        /*025c*/ 	.word	0x000000ff
        /*0260*/ 	.word	0x00000090
        /*0264*/ 	.short	0x0100
        /*0266*/ 	.byte	0x07
	.zero		1


	//   ....[19]....
        /*0268*/ 	.word	0x00000b30
        /*026c*/ 	.word	0x000000ff
        /*0270*/ 	.word	0x000000b0
        /*0274*/ 	.short	0x0100
        /*0276*/ 	.byte	0x07
	.zero		1


	//   ....[20]....
        /*0278*/ 	.word	0x00000b40
        /*027c*/ 	.word	0x000000ff
        /*0280*/ 	.word	0x00000098
        /*0284*/ 	.short	0x0100
        /*0286*/ 	.byte	0x07
	.zero		1


	//   ....[21]....
        /*0288*/ 	.word	0x00000b50
        /*028c*/ 	.word	0x000000ff
        /*0290*/ 	.word	0x000000b8
        /*0294*/ 	.short	0x0100
        /*0296*/ 	.byte	0x07
	.zero		1


	//   ....[22]....
        /*0298*/ 	.word	0x00000b60
        /*029c*/ 	.word	0x000000ff
        /*02a0*/ 	.word	0x000000a0
        /*02a4*/ 	.short	0x0100
        /*02a6*/ 	.byte	0x07
	.zero		1


	//   ....[23]....
        /*02a8*/ 	.word	0x00000b70
        /*02ac*/ 	.word	0x000000ff
        /*02b0*/ 	.word	0x000000c0
        /*02b4*/ 	.short	0x0100
        /*02b6*/ 	.byte	0x07
	.zero		1


	//   ....[24]....
        /*02b8*/ 	.word	0x00000b80
        /*02bc*/ 	.word	0x000000ff
        /*02c0*/ 	.word	0x000000a8
        /*02c4*/ 	.short	0x0100
        /*02c6*/ 	.byte	0x07
	.zero		1


	//   ....[25]....
        /*02c8*/ 	.word	0x00000b90
        /*02cc*/ 	.word	0x000000ff
        /*02d0*/ 	.word	0x000000c8
        /*02d4*/ 	.short	0x0100
        /*02d6*/ 	.byte	0x07
	.zero		1


	//   ....[26]....
        /*02d8*/ 	.word	0x00000c80
        /*02dc*/ 	.word	0x000000ff
        /*02e0*/ 	.word	0x000000d0
        /*02e4*/ 	.short	0x0100
        /*02e6*/ 	.byte	0x05
	.zero		1


	//   ....[27]....
        /*02e8*/ 	.word	0x00000c90
        /*02ec*/ 	.word	0x000000ff
        /*02f0*/ 	.word	0x000000e0
        /*02f4*/ 	.short	0x0100
        /*02f6*/ 	.byte	0x05
	.zero		1


	//   ....[28]....
        /*02f8*/ 	.word	0x00000ca0
        /*02fc*/ 	.word	0x000000ff
        /*0300*/ 	.word	0x000000d8
        /*0304*/ 	.short	0x0100
        /*0306*/ 	.byte	0x05
	.zero		1


	//   ....[29]....
        /*0308*/ 	.word	0x00000cb0
        /*030c*/ 	.word	0x000000ff
        /*0310*/ 	.word	0x000000e8
        /*0314*/ 	.short	0x0100
        /*0316*/ 	.byte	0x05
	.zero		1


	//   ....[30]....
        /*0318*/ 	.word	0x00001580
        /*031c*/ 	.word	0x00000002
        /*0320*/ 	.word	0x000000e0
        /*0324*/ 	.short	0x010a
        /*0326*/ 	.byte	0xff
	.zero		1


	//   ....[31]....
        /*0328*/ 	.word	0x000015b0
        /*032c*/ 	.word	0x00000002
        /*0330*/ 	.word	0x000000d0
        /*0334*/ 	.short	0x0101
        /*0336*/ 	.byte	0xff
	.zero		1


	//   ....[32]....
        /*0338*/ 	.word	0x00001680
        /*033c*/ 	.word	0x000000ff
        /*0340*/ 	.word	0x00000010
        /*0344*/ 	.short	0x010a
        /*0346*/ 	.byte	0x08
	.zero		1


	//   ....[33]....
        /*0348*/ 	.word	0x00001720
        /*034c*/ 	.word	0x000000ff
        /*0350*/ 	.word	0x00000010
        /*0354*/ 	.short	0x010a
        /*0356*/ 	.byte	0x21
	.zero		1


	//   ....[34]....
        /*0358*/ 	.word	0x00001870
        /*035c*/ 	.word	0x000000ff
        /*0360*/ 	.word	0x00000010
        /*0364*/ 	.short	0x010a
        /*0366*/ 	.byte	0x08
	.zero		1


	//   ....[35]....
        /*0368*/ 	.word	0x00001980
        /*036c*/ 	.word	0x000000ff
        /*0370*/ 	.word	0x00000068
        /*0374*/ 	.short	0x0101
        /*0376*/ 	.byte	0x04
	.zero		1


	//   ....[36]....
        /*0378*/ 	.word	0x000019a0
        /*037c*/ 	.word	0x000000ff
        /*0380*/ 	.word	0x00000010
        /*0384*/ 	.short	0x010a
        /*0386*/ 	.byte	0x08
	.zero		1


	//   ....[37]....
        /*0388*/ 	.word	0x00001a20
        /*038c*/ 	.word	0x000000ff
        /*0390*/ 	.word	0x00000010
        /*0394*/ 	.short	0x010a
        /*0396*/ 	.byte	0x11
	.zero		1


	//   ....[38]....
        /*0398*/ 	.word	0x00001b70
        /*039c*/ 	.word	0x000000ff
        /*03a0*/ 	.word	0x00000010
        /*03a4*/ 	.short	0x010a
        /*03a6*/ 	.byte	0x08
	.zero		1


	//   ....[39]....
        /*03a8*/ 	.word	0x00001cb0
        /*03ac*/ 	.word	0x00000002
        /*03b0*/ 	.word	0x00000070
        /*03b4*/ 	.short	0x010a
        /*03b6*/ 	.byte	0xff
	.zero		1


	//   ....[40]....
        /*03b8*/ 	.word	0x00001d70
        /*03bc*/ 	.word	0x00000002
        /*03c0*/ 	.word	0x00000000
        /*03c4*/ 	.short	0x0101
        /*03c6*/ 	.byte	0xff
	.zero		1


	//   ....[41]....
        /*03c8*/ 	.word	0x000022d0
        /*03cc*/ 	.word	0x000000ff
        /*03d0*/ 	.word	0x00000000
        /*03d4*/ 	.short	0x010a
        /*03d6*/ 	.byte	0x04
	.zero		1


	//   ....[42]....
        /*03d8*/ 	.word	0x00002370
        /*03dc*/ 	.word	0x00000000
        /*03e0*/ 	.word	0x00000000
        /*03e4*/ 	.short	0x010a
        /*03e6*/ 	.byte	0xff
	.zero		1


	//   ....[43]....
        /*03e8*/ 	.word	0x00002490
        /*03ec*/ 	.word	0x00000000
        /*03f0*/ 	.word	0x000000d0
        /*03f4*/ 	.short	0x010a
        /*03f6*/ 	.byte	0xff
	.zero		1


	//   ....[44]....
        /*03f8*/ 	.word	0x00002500
        /*03fc*/ 	.word	0x00000000
        /*0400*/ 	.word	0x00000000
        /*0404*/ 	.short	0x0101
        /*0406*/ 	.byte	0xff
	.zero		1


	//   ....[45]....
        /*0408*/ 	.word	0x00002520
        /*040c*/ 	.word	0x000000ff
        /*0410*/ 	.word	0x00000080
        /*0414*/ 	.short	0x010a
        /*0416*/ 	.byte	0x05
	.zero		1


	//   ....[46]....
        /*0418*/ 	.word	0x00002640
        /*041c*/ 	.word	0x00000000
        /*0420*/ 	.word	0x00000070
        /*0424*/ 	.short	0x010a
        /*0426*/ 	.byte	0xff
	.zero		1


	//   ....[47]....
        /*0428*/ 	.word	0x00002740
        /*042c*/ 	.word	0x00000000
        /*0430*/ 	.word	0x00000000
        /*0434*/ 	.short	0x0101
        /*0436*/ 	.byte	0xff
	.zero		1


	//   ....[48]....
        /*0438*/ 	.word	0x000027d0
        /*043c*/ 	.word	0x000000ff
        /*0440*/ 	.word	0x00000080
        /*0444*/ 	.short	0x0106
        /*0446*/ 	.byte	0x05
	.zero		1


	//   ....[49]....
        /*0448*/ 	.word	0x000027f0
        /*044c*/ 	.word	0x000000ff
        /*0450*/ 	.word	0x00000080
        /*0454*/ 	.short	0x010a
        /*0456*/ 	.byte	0x05
	.zero		1


	//   ....[50]....
        /*0458*/ 	.word	0x00002880
        /*045c*/ 	.word	0x000000ff
        /*0460*/ 	.word	0x00000080
        /*0464*/ 	.short	0x0106
        /*0466*/ 	.byte	0x04
	.zero		1


	//   ....[51]....
        /*0468*/ 	.word	0x000028c0
        /*046c*/ 	.word	0x00000000
        /*0470*/ 	.word	0x00000080
        /*0474*/ 	.short	0x010a
        /*0476*/ 	.byte	0xff
	.zero		1


	//   ....[52]....
        /*0478*/ 	.word	0x00002e00
        /*047c*/ 	.word	0x00000000
        /*0480*/ 	.word	0x00000070
        /*0484*/ 	.short	0x010a
        /*0486*/ 	.byte	0xff
	.zero		1


	//   ....[53]....
        /*0488*/ 	.word	0x00002f00
        /*048c*/ 	.word	0x00000003
        /*0490*/ 	.word	0x00000000
        /*0494*/ 	.short	0x0101
        /*0496*/ 	.byte	0xff
	.zero		1


	//   ....[54]....
        /*0498*/ 	.word	0x00002f10
        /*049c*/ 	.word	0x000000ff
        /*04a0*/ 	.word	0x00000000
        /*04a4*/ 	.short	0x010a
        /*04a6*/ 	.byte	0x06
	.zero		1


	//   ....[55]....
        /*04a8*/ 	.word	0x00002f90
        /*04ac*/ 	.word	0x000000ff
        /*04b0*/ 	.word	0x000000b0
        /*04b4*/ 	.short	0x010a
        /*04b6*/ 	.byte	0x07
	.zero		1


	//   ....[56]....
        /*04b8*/ 	.word	0x00003070
        /*04bc*/ 	.word	0x000000ff
        /*04c0*/ 	.word	0x00000000
        /*04c4*/ 	.short	0x010a
        /*04c6*/ 	.byte	0x06
	.zero		1


	//   ....[57]....
        /*04c8*/ 	.word	0x000031a0
        /*04cc*/ 	.word	0x000000ff
        /*04d0*/ 	.word	0x00000000
        /*04d4*/ 	.short	0x010a
        /*04d6*/ 	.byte	0x1a
	.zero		1


	//   ....[58]....
        /*04d8*/ 	.word	0x00003440
        /*04dc*/ 	.word	0x000000ff
        /*04e0*/ 	.word	0x00000000
        /*04e4*/ 	.short	0x010a
        /*04e6*/ 	.byte	0x06
	.zero		1


	//   ....[59]....
        /*04e8*/ 	.word	0x000034d0
        /*04ec*/ 	.word	0x000000ff
        /*04f0*/ 	.word	0x00000000
        /*04f4*/ 	.short	0x010a
        /*04f6*/ 	.byte	0x06
	.zero		1


	//   ....[60]....
        /*04f8*/ 	.word	0x00003560
        /*04fc*/ 	.word	0x000000ff
        /*0500*/ 	.word	0x00000000
        /*0504*/ 	.short	0x010a
        /*0506*/ 	.byte	0x06
	.zero		1


	//   ....[61]....
        /*0508*/ 	.word	0x000035f0
        /*050c*/ 	.word	0x000000ff
        /*0510*/ 	.word	0x00000000
        /*0514*/ 	.short	0x010a
        /*0516*/ 	.byte	0x07
	.zero		1


	//   ....[62]....
        /*0518*/ 	.word	0x00003a40
        /*051c*/ 	.word	0x00000000
        /*0520*/ 	.word	0x00000070
        /*0524*/ 	.short	0x010a
        /*0526*/ 	.byte	0xff
	.zero		1


	//   ....[63]....
        /*0528*/ 	.word	0x00003b00
        /*052c*/ 	.word	0x00000000
        /*0530*/ 	.word	0x00000000
        /*0534*/ 	.short	0x0101
        /*0536*/ 	.byte	0xff
	.zero		1


	//   ....[64]....
        /*0538*/ 	.word	0x00003e20
        /*053c*/ 	.word	0x000000ff
        /*0540*/ 	.word	0x00000068
        /*0544*/ 	.short	0x010a
        /*0546*/ 	.byte	0x07
	.zero		1


	//   ....[65]....
        /*0548*/ 	.word	0x00004020
        /*054c*/ 	.word	0x000000ff
        /*0550*/ 	.word	0x00000040
        /*0554*/ 	.short	0x010a
        /*0556*/ 	.byte	0x07
	.zero		1


	//   ....[66]....
        /*0558*/ 	.word	0x000041a0
        /*055c*/ 	.word	0x000000ff
        /*0560*/ 	.word	0x00000020
        /*0564*/ 	.short	0x010b
        /*0566*/ 	.byte	0x07
	.zero		1


	//   ....[67]....
        /*0568*/ 	.word	0x000041b0
        /*056c*/ 	.word	0x000000ff
        /*0570*/ 	.word	0x00000000
        /*0574*/ 	.short	0x0101
        /*0576*/ 	.byte	0x15
	.zero		1


	//   ....[68]....
        /*0578*/ 	.word	0x000041c0
        /*057c*/ 	.word	0x000000ff
        /*0580*/ 	.word	0x00000048
        /*0584*/ 	.short	0x010a
        /*0586*/ 	.byte	0x07
	.zero		1


	//   ....[69]....
        /*0588*/ 	.word	0x00004300
        /*058c*/ 	.word	0x000000ff
        /*0590*/ 	.word	0x00000028
        /*0594*/ 	.short	0x010b
        /*0596*/ 	.byte	0x07
	.zero		1


	//   ....[70]....
        /*0598*/ 	.word	0x00004310
        /*059c*/ 	.word	0x000000ff
        /*05a0*/ 	.word	0x00000000
        /*05a4*/ 	.short	0x0101
        /*05a6*/ 	.byte	0x0f
	.zero		1


	//   ....[71]....
        /*05a8*/ 	.word	0x00004320
        /*05ac*/ 	.word	0x000000ff
        /*05b0*/ 	.word	0x00000050
        /*05b4*/ 	.short	0x010a
        /*05b6*/ 	.byte	0x07
	.zero		1


	//   ....[72]....
        /*05b8*/ 	.word	0x00004470
        /*05bc*/ 	.word	0x000000ff
        /*05c0*/ 	.word	0x00000030
        /*05c4*/ 	.short	0x010b
        /*05c6*/ 	.byte	0x07
	.zero		1


	//   ....[73]....
        /*05c8*/ 	.word	0x00004480
        /*05cc*/ 	.word	0x000000ff
        /*05d0*/ 	.word	0x00000000
        /*05d4*/ 	.short	0x0101
        /*05d6*/ 	.byte	0x0e
	.zero		1


	//   ....[74]....
        /*05d8*/ 	.word	0x00004490
        /*05dc*/ 	.word	0x000000ff
        /*05e0*/ 	.word	0x00000058
        /*05e4*/ 	.short	0x010a
        /*05e6*/ 	.byte	0x07
	.zero		1


	//   ....[75]....
        /*05e8*/ 	.word	0x000045f0
        /*05ec*/ 	.word	0x000000ff
        /*05f0*/ 	.word	0x00000038
        /*05f4*/ 	.short	0x010b
        /*05f6*/ 	.byte	0x07
	.zero		1


	//   ....[76]....
        /*05f8*/ 	.word	0x00004600
        /*05fc*/ 	.word	0x000000ff
        /*0600*/ 	.word	0x00000000
        /*0604*/ 	.short	0x0101
        /*0606*/ 	.byte	0x0d
	.zero		1


	//   ....[77]....
        /*0608*/ 	.word	0x00004610
        /*060c*/ 	.word	0x000000ff
        /*0610*/ 	.word	0x00000040
        /*0614*/ 	.short	0x010a
        /*0616*/ 	.byte	0x07
	.zero		1


	//   ....[78]....
        /*0618*/ 	.word	0x00004760
        /*061c*/ 	.word	0x000000ff
        /*0620*/ 	.word	0x00000020
        /*0624*/ 	.short	0x010b
        /*0626*/ 	.byte	0x07
	.zero		1


	//   ....[79]....
        /*0628*/ 	.word	0x00004770
        /*062c*/ 	.word	0x000000ff
        /*0630*/ 	.word	0x00000000
        /*0634*/ 	.short	0x0101
        /*0636*/ 	.byte	0x15
	.zero		1


	//   ....[80]....
        /*0638*/ 	.word	0x00004780
        /*063c*/ 	.word	0x000000ff
        /*0640*/ 	.word	0x00000048
        /*0644*/ 	.short	0x010a
        /*0646*/ 	.byte	0x07
	.zero		1


	//   ....[81]....
        /*0648*/ 	.word	0x000048d0
        /*064c*/ 	.word	0x000000ff
        /*0650*/ 	.word	0x00000028
        /*0654*/ 	.short	0x010b
        /*0656*/ 	.byte	0x07
	.zero		1


	//   ....[82]....
        /*0658*/ 	.word	0x000048e0
        /*065c*/ 	.word	0x000000ff
        /*0660*/ 	.word	0x00000000
        /*0664*/ 	.short	0x0101
        /*0666*/ 	.byte	0x0f
	.zero		1


	//   ....[83]....
        /*0668*/ 	.word	0x000048f0
        /*066c*/ 	.word	0x000000ff
        /*0670*/ 	.word	0x00000050
        /*0674*/ 	.short	0x010a
        /*0676*/ 	.byte	0x07
	.zero		1


	//   ....[84]....
        /*0678*/ 	.word	0x00004a70
        /*067c*/ 	.word	0x000000ff
        /*0680*/ 	.word	0x00000030
        /*0684*/ 	.short	0x010b
        /*0686*/ 	.byte	0x07
	.zero		1


	//   ....[85]....
        /*0688*/ 	.word	0x00004ab0
        /*068c*/ 	.word	0x000000ff
        /*0690*/ 	.word	0x00000000
        /*0694*/ 	.short	0x0101
        /*0696*/ 	.byte	0x0e
	.zero		1


	//   ....[86]....
        /*0698*/ 	.word	0x00004af0
        /*069c*/ 	.word	0x000000ff
        /*06a0*/ 	.word	0x00000058
        /*06a4*/ 	.short	0x010a
        /*06a6*/ 	.byte	0x07
	.zero		1


	//   ....[87]....
        /*06a8*/ 	.word	0x00004d20
        /*06ac*/ 	.word	0x000000ff
        /*06b0*/ 	.word	0x00000038
        /*06b4*/ 	.short	0x010b
        /*06b6*/ 	.byte	0x07
	.zero		1


	//   ....[88]....
        /*06b8*/ 	.word	0x00004d40
        /*06bc*/ 	.word	0x000000ff
        /*06c0*/ 	.word	0x00000000
        /*06c4*/ 	.short	0x0101
        /*06c6*/ 	.byte	0x0d
	.zero		1


	//   ....[89]....
        /*06c8*/ 	.word	0x00004d60
        /*06cc*/ 	.word	0x000000ff
        /*06d0*/ 	.word	0x00000040
        /*06d4*/ 	.short	0x010a
        /*06d6*/ 	.byte	0x07
	.zero		1


	//   ....[90]....
        /*06d8*/ 	.word	0x00004d80
        /*06dc*/ 	.word	0x000000ff
        /*06e0*/ 	.word	0x00000048
        /*06e4*/ 	.short	0x010a
        /*06e6*/ 	.byte	0x07
	.zero		1


	//   ....[91]....
        /*06e8*/ 	.word	0x00004da0
        /*06ec*/ 	.word	0x000000ff
        /*06f0*/ 	.word	0x00000050
        /*06f4*/ 	.short	0x010a
        /*06f6*/ 	.byte	0x07
	.zero		1


	//   ....[92]....
        /*06f8*/ 	.word	0x00004df0
        /*06fc*/ 	.word	0x00000002
        /*0700*/ 	.word	0x00000058
        /*0704*/ 	.short	0x010a
        /*0706*/ 	.byte	0xff
	.zero		1


	//   ....[93]....
        /*0708*/ 	.word	0x00005150
        /*070c*/ 	.word	0x00000000
        /*0710*/ 	.word	0x00000070
        /*0714*/ 	.short	0x010a
        /*0716*/ 	.byte	0xff
	.zero		1


	//   ....[94]....
        /*0718*/ 	.word	0x00005260
        /*071c*/ 	.word	0x00000000
        /*0720*/ 	.word	0x00000000
        /*0724*/ 	.short	0x0101
        /*0726*/ 	.byte	0xff
	.zero		1


	//   ....[95]....
        /*0728*/ 	.word	0x00005ce0
        /*072c*/ 	.word	0x000000ff
        /*0730*/ 	.word	0x00000020
        /*0734*/ 	.short	0x010a
        /*0736*/ 	.byte	0x30
	.zero		1


	//   ....[96]....
        /*0738*/ 	.word	0x00005d10
        /*073c*/ 	.word	0x00000053
        /*0740*/ 	.word	0x00000090
        /*0744*/ 	.short	0x010a
        /*0746*/ 	.byte	0xff
	.zero		1


	//   ....[97]....
        /*0748*/ 	.word	0x00005e80
        /*074c*/ 	.word	0x000000ff
        /*0750*/ 	.word	0x00000020
        /*0754*/ 	.short	0x010a
        /*0756*/ 	.byte	0x30
	.zero		1


	//   ....[98]....
        /*0758*/ 	.word	0x00005f80
        /*075c*/ 	.word	0x00000053
        /*0760*/ 	.word	0x00000090
        /*0764*/ 	.short	0x010a
        /*0766*/ 	.byte	0xff
	.zero		1


	//   ....[99]....
        /*0768*/ 	.word	0x00006780
        /*076c*/ 	.word	0x00000000
        /*0770*/ 	.word	0x00000000
        /*0774*/ 	.short	0x0101
        /*0776*/ 	.byte	0xff
	.zero		1


	//   ....[100]....
        /*0778*/ 	.word	0x00006790
        /*077c*/ 	.word	0x00000002
        /*0780*/ 	.word	0x00000020
        /*0784*/ 	.short	0x010a
        /*0786*/ 	.byte	0xff
	.zero		1


	//   ....[101]....
        /*0788*/ 	.word	0x00006860
        /*078c*/ 	.word	0x00000002
        /*0790*/ 	.word	0x00000020
        /*0794*/ 	.short	0x010a
        /*0796*/ 	.byte	0xff
	.zero		1


	//   ....[102]....
        /*0798*/ 	.word	0x000070e0
        /*079c*/ 	.word	0x00000015
        /*07a0*/ 	.word	0x00000000
        /*07a4*/ 	.short	0x0101
        /*07a6*/ 	.byte	0xff
	.zero		1


	//   ....[103]....
        /*07a8*/ 	.word	0x00007100
        /*07ac*/ 	.word	0x00000000
        /*07b0*/ 	.word	0x00000020
        /*07b4*/ 	.short	0x010a
        /*07b6*/ 	.byte	0xff
	.zero		1


	//   ....[104]....
        /*07b8*/ 	.word	0x000071c0
        /*07bc*/ 	.word	0x00000000
        /*07c0*/ 	.word	0x00000020
        /*07c4*/ 	.short	0x010a
        /*07c6*/ 	.byte	0xff
	.zero		1


	//   ....[105]....
        /*07c8*/ 	.word	0x00007a50
        /*07cc*/ 	.word	0x00000015
        /*07d0*/ 	.word	0x00000000
        /*07d4*/ 	.short	0x0101
        /*07d6*/ 	.byte	0xff
	.zero		1


	//   ....[106]....
        /*07d8*/ 	.word	0x00007a70
        /*07dc*/ 	.word	0x00000000
        /*07e0*/ 	.word	0x00000020
        /*07e4*/ 	.short	0x010a
        /*07e6*/ 	.byte	0xff
	.zero		1


	//   ....[107]....
        /*07e8*/ 	.word	0x00007b30
        /*07ec*/ 	.word	0x00000000
        /*07f0*/ 	.word	0x00000020
        /*07f4*/ 	.short	0x010a
        /*07f6*/ 	.byte	0xff
	.zero		1


	//   ....[108]....
        /*07f8*/ 	.word	0x000083f0
        /*07fc*/ 	.word	0x00000015
        /*0800*/ 	.word	0x00000000
        /*0804*/ 	.short	0x0101
        /*0806*/ 	.byte	0xff
	.zero		1


	//   ....[109]....
        /*0808*/ 	.word	0x00008410
        /*080c*/ 	.word	0x00000000
        /*0810*/ 	.word	0x00000020
        /*0814*/ 	.short	0x010a
        /*0816*/ 	.byte	0xff
	.zero		1


	//   ....[110]....
        /*0818*/ 	.word	0x000084d0
        /*081c*/ 	.word	0x00000000
        /*0820*/ 	.word	0x00000020
        /*0824*/ 	.short	0x010a
        /*0826*/ 	.byte	0xff
	.zero		1


	//   ....[111]....
        /*0828*/ 	.word	0x00008dd0
        /*082c*/ 	.word	0x00000015
        /*0830*/ 	.word	0x00000000
        /*0834*/ 	.short	0x0101
        /*0836*/ 	.byte	0xff
	.zero		1


	//   ....[112]....
        /*0838*/ 	.word	0x00008df0
        /*083c*/ 	.word	0x00000000
        /*0840*/ 	.word	0x00000020
        /*0844*/ 	.short	0x010a
        /*0846*/ 	.byte	0xff
	.zero		1


	//   ....[113]....
        /*0848*/ 	.word	0x00008eb0
        /*084c*/ 	.word	0x00000000
        /*0850*/ 	.word	0x00000020
        /*0854*/ 	.short	0x010a
        /*0856*/ 	.byte	0xff
	.zero		1


	//   ....[114]....
        /*0858*/ 	.word	0x00009780
        /*085c*/ 	.word	0x00000015
        /*0860*/ 	.word	0x00000000
        /*0864*/ 	.short	0x0101
        /*0866*/ 	.byte	0xff
	.zero		1


	//   ....[115]....
        /*0868*/ 	.word	0x000097a0
        /*086c*/ 	.word	0x00000000
        /*0870*/ 	.word	0x00000020
        /*0874*/ 	.short	0x010a
        /*0876*/ 	.byte	0xff
	.zero		1


	//   ....[116]....
        /*0878*/ 	.word	0x00009860
        /*087c*/ 	.word	0x00000000
        /*0880*/ 	.word	0x00000020
        /*0884*/ 	.short	0x010a
        /*0886*/ 	.byte	0xff
	.zero		1


	//   ....[117]....
        /*0888*/ 	.word	0x0000a130
        /*088c*/ 	.word	0x00000015
        /*0890*/ 	.word	0x00000000
        /*0894*/ 	.short	0x0101
        /*0896*/ 	.byte	0xff
	.zero		1


	//   ....[118]....
        /*0898*/ 	.word	0x0000a150
        /*089c*/ 	.word	0x00000000
        /*08a0*/ 	.word	0x00000020
        /*08a4*/ 	.short	0x010a
        /*08a6*/ 	.byte	0xff
	.zero		1


	//   ....[119]....
        /*08a8*/ 	.word	0x0000a210
        /*08ac*/ 	.word	0x00000000
        /*08b0*/ 	.word	0x00000020
        /*08b4*/ 	.short	0x010a
        /*08b6*/ 	.byte	0xff
	.zero		1


	//   ....[120]....
        /*08b8*/ 	.word	0x0000a580
        /*08bc*/ 	.word	0x000000ff
        /*08c0*/ 	.word	0x00000000
        /*08c4*/ 	.short	0x0101
        /*08c6*/ 	.byte	0x05
	.zero		1


	//   ....[121]....
        /*08c8*/ 	.word	0x0000aaf0
        /*08cc*/ 	.word	0x00000000
        /*08d0*/ 	.word	0x00000000
        /*08d4*/ 	.short	0x0101
        /*08d6*/ 	.byte	0xff
	.zero		1


	//   ....[122]....
        /*08d8*/ 	.word	0x0000ad60
        /*08dc*/ 	.word	0x000000ff
        /*08e0*/ 	.word	0x00000000
        /*08e4*/ 	.short	0x0101
        /*08e6*/ 	.byte	0x04
	.zero		1


	//   ....[123]....
        /*08e8*/ 	.word	0x0000ad80
        /*08ec*/ 	.word	0x00000002
        /*08f0*/ 	.word	0x000000e0
        /*08f4*/ 	.short	0x010a
        /*08f6*/ 	.byte	0xff
	.zero		1


	//   ....[124]....
        /*08f8*/ 	.word	0x0000ade0
        /*08fc*/ 	.word	0x00000002
        /*0900*/ 	.word	0x00000010
        /*0904*/ 	.short	0x010a
        /*0906*/ 	.byte	0xff
	.zero		1


	//   ....[125]....
        /*0908*/ 	.word	0x0000ae40
        /*090c*/ 	.word	0x00000002
        /*0910*/ 	.word	0x00000010
        /*0914*/ 	.short	0x010a
        /*0916*/ 	.byte	0xff
	.zero		1


	//   ....[126]....
        /*0918*/ 	.word	0x0000ae90
        /*091c*/ 	.word	0x00000002
        /*0920*/ 	.word	0x00000070
        /*0924*/ 	.short	0x010a
        /*0926*/ 	.byte	0xff
	.zero		1


	//   ....[127]....
        /*0928*/ 	.word	0x0000aef0
        /*092c*/ 	.word	0x00000000
        /*0930*/ 	.word	0x00000000
        /*0934*/ 	.short	0x010a
        /*0936*/ 	.byte	0xff
	.zero		1


	//   ....[128]....
        /*0938*/ 	.word	0x0000af40
        /*093c*/ 	.word	0x00000000
        /*0940*/ 	.word	0x000000d0
        /*0944*/ 	.short	0x010a
        /*0946*/ 	.byte	0xff
	.zero		1


	//   ....[129]....
        /*0948*/ 	.word	0x0000afa0
        /*094c*/ 	.word	0x00000000
        /*0950*/ 	.word	0x00000080
        /*0954*/ 	.short	0x010a
        /*0956*/ 	.byte	0xff
	.zero		1


	//   ....[130]....
        /*0958*/ 	.word	0x0000aff0
        /*095c*/ 	.word	0x00000000
        /*0960*/ 	.word	0x00000070
        /*0964*/ 	.short	0x010a
        /*0966*/ 	.byte	0xff
	.zero		1


	//   ....[131]....
        /*0968*/ 	.word	0x0000b050
        /*096c*/ 	.word	0x00000000
        /*0970*/ 	.word	0x00000080
        /*0974*/ 	.short	0x010a
        /*0976*/ 	.byte	0xff
	.zero		1


	//   ....[132]....
        /*0978*/ 	.word	0x0000b0a0
        /*097c*/ 	.word	0x00000000
        /*0980*/ 	.word	0x00000070
        /*0984*/ 	.short	0x010a
        /*0986*/ 	.byte	0xff
	.zero		1


	//   ....[133]....
        /*0988*/ 	.word	0x0000b100
        /*098c*/ 	.word	0x00000002
        /*0990*/ 	.word	0x000000b0
        /*0994*/ 	.short	0x010a
        /*0996*/ 	.byte	0xff
	.zero		1


	//   ....[134]....
        /*0998*/ 	.word	0x0000b160
        /*099c*/ 	.word	0x00000000
        /*09a0*/ 	.word	0x00000000
        /*09a4*/ 	.short	0x010a
        /*09a6*/ 	.byte	0xff
	.zero		1


	//   ....[135]....
        /*09a8*/ 	.word	0x0000b1c0
        /*09ac*/ 	.word	0x00000000
        /*09b0*/ 	.word	0x00000000
        /*09b4*/ 	.short	0x010a
        /*09b6*/ 	.byte	0xff
	.zero		1


	//   ....[136]....
        /*09b8*/ 	.word	0x0000b220
        /*09bc*/ 	.word	0x00000000
        /*09c0*/ 	.word	0x00000000
        /*09c4*/ 	.short	0x010a
        /*09c6*/ 	.byte	0xff
	.zero		1


	//   ....[137]....
        /*09c8*/ 	.word	0x0000b280
        /*09cc*/ 	.word	0x00000000
        /*09d0*/ 	.word	0x00000000
        /*09d4*/ 	.short	0x010a
        /*09d6*/ 	.byte	0xff
	.zero		1


	//   ....[138]....
        /*09d8*/ 	.word	0x0000b2e0
        /*09dc*/ 	.word	0x00000000
        /*09e0*/ 	.word	0x00000000
        /*09e4*/ 	.short	0x010a
        /*09e6*/ 	.byte	0xff
	.zero		1


	//   ....[139]....
        /*09e8*/ 	.word	0x0000b330
        /*09ec*/ 	.word	0x00000000
        /*09f0*/ 	.word	0x00000070
        /*09f4*/ 	.short	0x010a
        /*09f6*/ 	.byte	0xff
	.zero		1


	//   ....[140]....
        /*09f8*/ 	.word	0x0000b390
        /*09fc*/ 	.word	0x00000000
        /*0a00*/ 	.word	0x00000068
        /*0a04*/ 	.short	0x010a
        /*0a06*/ 	.byte	0xff
	.zero		1


	//   ....[141]....
        /*0a08*/ 	.word	0x0000b3f0
        /*0a0c*/ 	.word	0x00000000
        /*0a10*/ 	.word	0x00000040
        /*0a14*/ 	.short	0x010a
        /*0a16*/ 	.byte	0xff
	.zero		1


	//   ....[142]....
        /*0a18*/ 	.word	0x0000b450
        /*0a1c*/ 	.word	0x00000000
        /*0a20*/ 	.word	0x00000048
        /*0a24*/ 	.short	0x010a
        /*0a26*/ 	.byte	0xff
	.zero		1


	//   ....[143]....
        /*0a28*/ 	.word	0x0000b4b0
        /*0a2c*/ 	.word	0x00000000
        /*0a30*/ 	.word	0x00000050
        /*0a34*/ 	.short	0x010a
        /*0a36*/ 	.byte	0xff
	.zero		1


	//   ....[144]....
        /*0a38*/ 	.word	0x0000b510
        /*0a3c*/ 	.word	0x00000000
        /*0a40*/ 	.word	0x00000058
        /*0a44*/ 	.short	0x010a
        /*0a46*/ 	.byte	0xff
	.zero		1


	//   ....[145]....
        /*0a48*/ 	.word	0x0000b570
        /*0a4c*/ 	.word	0x00000000
        /*0a50*/ 	.word	0x00000040
        /*0a54*/ 	.short	0x010a
        /*0a56*/ 	.byte	0xff
	.zero		1


	//   ....[146]....
        /*0a58*/ 	.word	0x0000b5d0
        /*0a5c*/ 	.word	0x00000000
        /*0a60*/ 	.word	0x00000048
        /*0a64*/ 	.short	0x010a
        /*0a66*/ 	.byte	0xff
	.zero		1


	//   ....[147]....
        /*0a68*/ 	.word	0x0000b630
        /*0a6c*/ 	.word	0x00000000
        /*0a70*/ 	.word	0x00000050
        /*0a74*/ 	.short	0x010a
        /*0a76*/ 	.byte	0xff
	.zero		1


	//   ....[148]....
        /*0a78*/ 	.word	0x0000b690
        /*0a7c*/ 	.word	0x00000000
        /*0a80*/ 	.word	0x00000058
        /*0a84*/ 	.short	0x010a
        /*0a86*/ 	.byte	0xff
	.zero		1


	//   ....[149]....
        /*0a88*/ 	.word	0x0000b6f0
        /*0a8c*/ 	.word	0x00000000
        /*0a90*/ 	.word	0x00000040
        /*0a94*/ 	.short	0x010a
        /*0a96*/ 	.byte	0xff
	.zero		1


	//   ....[150]....
        /*0a98*/ 	.word	0x0000b750
        /*0a9c*/ 	.word	0x00000000
        /*0aa0*/ 	.word	0x00000048
        /*0aa4*/ 	.short	0x010a
        /*0aa6*/ 	.byte	0xff
	.zero		1


	//   ....[151]....
        /*0aa8*/ 	.word	0x0000b7b0
        /*0aac*/ 	.word	0x00000002
        /*0ab0*/ 	.word	0x00000050
        /*0ab4*/ 	.short	0x010a
        /*0ab6*/ 	.byte	0xff
	.zero		1


	//   ....[152]....
        /*0ab8*/ 	.word	0x0000b800
        /*0abc*/ 	.word	0x00000000
        /*0ac0*/ 	.word	0x00000070
        /*0ac4*/ 	.short	0x010a
        /*0ac6*/ 	.byte	0xff
	.zero		1


	//   ....[153]....
        /*0ac8*/ 	.word	0x0000b860
        /*0acc*/ 	.word	0x00000000
        /*0ad0*/ 	.word	0x00000020
        /*0ad4*/ 	.short	0x010a
        /*0ad6*/ 	.byte	0xff
	.zero		1


	//   ....[154]....
        /*0ad8*/ 	.word	0x0000b8b0
        /*0adc*/ 	.word	0x00000053
        /*0ae0*/ 	.word	0x00000090
        /*0ae4*/ 	.short	0x010a
        /*0ae6*/ 	.byte	0xff
	.zero		1


	//   ....[155]....
        /*0ae8*/ 	.word	0x0000b900
        /*0aec*/ 	.word	0x00000002
        /*0af0*/ 	.word	0x00000020
        /*0af4*/ 	.short	0x010a
        /*0af6*/ 	.byte	0xff
	.zero		1


	//   ....[156]....
        /*0af8*/ 	.word	0x0000b950
        /*0afc*/ 	.word	0x00000000
        /*0b00*/ 	.word	0x00000020
        /*0b04*/ 	.short	0x010a
        /*0b06*/ 	.byte	0xff
	.zero		1


	//   ....[157]....
        /*0b08*/ 	.word	0x0000b9a0
        /*0b0c*/ 	.word	0x00000000
        /*0b10*/ 	.word	0x00000020
        /*0b14*/ 	.short	0x010a
        /*0b16*/ 	.byte	0xff
	.zero		1


	//   ....[158]....
        /*0b18*/ 	.word	0x0000b9f0
        /*0b1c*/ 	.word	0x00000000
        /*0b20*/ 	.word	0x00000020
        /*0b24*/ 	.short	0x010a
        /*0b26*/ 	.byte	0xff
	.zero		1


	//   ....[159]....
        /*0b28*/ 	.word	0x0000ba40
        /*0b2c*/ 	.word	0x00000000
        /*0b30*/ 	.word	0x00000020
        /*0b34*/ 	.short	0x010a
        /*0b36*/ 	.byte	0xff
	.zero		1


	//   ....[160]....
        /*0b38*/ 	.word	0x0000ba90
        /*0b3c*/ 	.word	0x00000000
        /*0b40*/ 	.word	0x00000020
        /*0b44*/ 	.short	0x010a
        /*0b46*/ 	.byte	0xff
	.zero		1


	//   ....[161]....
        /*0b48*/ 	.word	0x0000bae0
        /*0b4c*/ 	.word	0x00000000
        /*0b50*/ 	.word	0x00000020
        /*0b54*/ 	.short	0x010a
        /*0b56*/ 	.byte	0xff
	.zero		1


	//----- nvinfo : EIATTR_NUM_MBARRIERS
	.align		4
.L_47:
        /*0b58*/ 	.byte	0x03, 0x38
        /*0b5a*/ 	.short	0x001e


	//----- nvinfo : EIATTR_EXIT_INSTR_OFFSETS
	.align		4
        /*0b5c*/ 	.byte	0x04, 0x1c
        /*0b5e*/ 	.short	(.L_49 - .L_48)


	//   ....[0]....
.L_48:
        /*0b60*/ 	.word	0x000023a0


	//   ....[1]....
        /*0b64*/ 	.word	0x00002890


	//   ....[2]....
        /*0b68*/ 	.word	0x000028f0


	//   ....[3]....
        /*0b6c*/ 	.word	0x00003850


	//   ....[4]....
        /*0b70*/ 	.word	0x00004e20


	//   ....[5]....
        /*0b74*/ 	.word	0x00004e60


	//   ....[6]....
        /*0b78*/ 	.word	0x0000ac50


	//   ....[7]....
        /*0b7c*/ 	.word	0x0000acd0


	//   ....[8]....
        /*0b80*/ 	.word	0x0000ad00


	//   ....[9]....
        /*0b84*/ 	.word	0x0000ad70


	//----- nvinfo : EIATTR_MAX_THREADS
	.align		4
.L_49:
        /*0b88*/ 	.byte	0x04, 0x05
        /*0b8a*/ 	.short	(.L_51 - .L_50)
.L_50:
        /*0b8c*/ 	.word	0x00000100
        /*0b90*/ 	.word	0x00000001
        /*0b94*/ 	.word	0x00000001


	//----- nvinfo : EIATTR_CRS_STACK_SIZE
	.align		4
.L_51:
        /*0b98*/ 	.byte	0x04, 0x1e
        /*0b9a*/ 	.short	(.L_53 - .L_52)
.L_52:
        /*0b9c*/ 	.word	0x00000000


	//----- nvinfo : EIATTR_CBANK_PARAM_SIZE
	.align		4
.L_53:
        /*0ba0*/ 	.byte	0x03, 0x19
        /*0ba2*/ 	.short	0x0800


	//----- nvinfo : EIATTR_PARAM_CBANK
	.align		4
        /*0ba4*/ 	.byte	0x04, 0x0a
        /*0ba6*/ 	.short	(.L_55 - .L_54)
	.align		4
.L_54:
        /*0ba8*/ 	.word	index@(.nv.constant0._ZN7cutlass13device_kernelINS_4gemm6kernel13GemmUniversalIN4cute5tupleIJiiiiEEENS1_10collective13CollectiveMmaINS1_35MainloopSm100TmaUmmaWarpSpecializedILi2ELi2ELi4ENS5_IJNS4_1CILi1EEESB_SB_EEEEENS5_IJNSA_ILi64EEENSA_ILi256EEENSA_ILi32EEEEEENS_10tfloat32_tENS5_IJlSB_lEEESI_SJ_NS4_8TiledMMAINS4_8MMA_AtomIJNS4_17SM100_MMA_TF32_SSISI_SI_fLi64ELi256ELNS4_4UMMA5MajorE0ELSO_0ELNSN_7ScaleInE0ELSP_0EEEEEENS4_6LayoutISC_NS5_IJNSA_ILi0EEEST_ST_EEEEENS5_IJNS4_10UnderscoreESW_SW_EEEEENS4_13SM90_TMA_LOADENS4_14ComposedLayoutINS4_7SwizzleILi3ELi4ELi3EEENS4_18smem_ptr_flag_bitsILi32EEENSS_INS5_IJNSA_ILi8EEESG_EEENS5_IJSG_SB_EEEEEEEvNS4_8identityESZ_S19_vS1A_EENS_8epilogue10collective18CollectiveEpilogueINS1C_23Sm100TmaWarpSpecializedILi4ELi2ELi16ELb1ELb0EEEJSH_NS5_IJNSS_ISE_SB_EENSS_ISG_SB_EEEEESI_SJ_SI_SJ_NS1C_6fusion15FusionCallbacksIS1G_NS1K_17LinearCombinationISI_fSI_fLNS_15FloatRoundStyleE2EEESH_S1J_JEEENS4_5SM1004TMEM4LOAD26SM100_TMEM_LOAD_16dp128b8xESZ_S19_NS4_17SM75_U32x4_LDSM_NENS4_14SM90_TMA_STOREES19_NS4_17SM90_U32x4_STSM_NENS4_39AutoVectorizingCopyWithAssumedAlignmentILi128EEEEEEvvEEEEvNT_6ParamsE)
        /*0bac*/ 	.short	0x0380
        /*0bae*/ 	.short	0x0800


	//----- nvinfo : EIATTR_SW_WAR
	.align		4
.L_55:
        /*0bb0*/ 	.byte	0x04, 0x36
        /*0bb2*/ 	.short	(.L_57 - .L_56)
.L_56:
        /*0bb4*/ 	.word	0x00000008
.L_57:


//--------------------- .nv.callgraph             --------------------------
	.section	.nv.callgraph,"",@"SHT_CUDA_CALLGRAPH"
	.align	4
	.sectionentsize	8
	.align		4
        /*0000*/ 	.word	0x00000000
	.align		4
        /*0004*/ 	.word	0xffffffff
	.align		4
        /*0008*/ 	.word	index@(_ZN7cutlass13device_kernelINS_4gemm6kernel13GemmUniversalIN4cute5tupleIJiiiiEEENS1_10collective13CollectiveMmaINS1_35MainloopSm100TmaUmmaWarpSpecializedILi2ELi2ELi4ENS5_IJNS4_1CILi1EEESB_SB_EEEEENS5_IJNSA_ILi64EEENSA_ILi256EEENSA_ILi32EEEEEENS_10tfloat32_tENS5_IJlSB_lEEESI_SJ_NS4_8TiledMMAINS4_8MMA_AtomIJNS4_17SM100_MMA_TF32_SSISI_SI_fLi64ELi256ELNS4_4UMMA5MajorE0ELSO_0ELNSN_7ScaleInE0ELSP_0EEEEEENS4_6LayoutISC_NS5_IJNSA_ILi0EEEST_ST_EEEEENS5_IJNS4_10UnderscoreESW_SW_EEEEENS4_13SM90_TMA_LOADENS4_14ComposedLayoutINS4_7SwizzleILi3ELi4ELi3EEENS4_18smem_ptr_flag_bitsILi32EEENSS_INS5_IJNSA_ILi8EEESG_EEENS5_IJSG_SB_EEEEEEEvNS4_8identityESZ_S19_vS1A_EENS_8epilogue10collective18CollectiveEpilogueINS1C_23Sm100TmaWarpSpecializedILi4ELi2ELi16ELb1ELb0EEEJSH_NS5_IJNSS_ISE_SB_EENSS_ISG_SB_EEEEESI_SJ_SI_SJ_NS1C_6fusion15FusionCallbacksIS1G_NS1K_17LinearCombinationISI_fSI_fLNS_15FloatRoundStyleE2EEESH_S1J_JEEENS4_5SM1004TMEM4LOAD26SM100_TMEM_LOAD_16dp128b8xESZ_S19_NS4_17SM75_U32x4_LDSM_NENS4_14SM90_TMA_STOREES19_NS4_17SM90_U32x4_STSM_NENS4_39AutoVectorizingCopyWithAssumedAlignmentILi128EEEEEEvvEEEEvNT_6ParamsE)
	.align		4
        /*000c*/ 	.word	index@(__assertfail)
	.align		4
        /*0010*/ 	.word	0x00000000
	.align		4
        /*0014*/ 	.word	0xfffffffe
	.align		4
        /*0018*/ 	.word	0x00000000
	.align		4
        /*001c*/ 	.word	0xfffffffd
	.align		4
        /*0020*/ 	.word	0x00000000
	.align		4
        /*0024*/ 	.word	0xfffffffc


//--------------------- .nv.constant4             --------------------------
	.section	.nv.constant4,"a",@progbits
	.align	8
	.align		8
.nv.constant4:
        /*0000*/ 	.dword	__assertfail
	.align		8
        /*0008*/ 	.dword	__unnamed_1
	.align		8
        /*0010*/ 	.dword	__unnamed_2
	.align		8
        /*0018*/ 	.dword	_ZN40_INTERNAL_6c2f2333_4_k_cu_a9248ebe_290064cuda3std3__45__cpo5beginE
	.align		8
        /*0020*/ 	.dword	_ZN40_INTERNAL_6c2f2333_4_k_cu_a9248ebe_290064cuda3std3__45__cpo3endE
	.align		8
        /*0028*/ 	.dword	_ZN40_INTERNAL_6c2f2333_4_k_cu_a9248ebe_290064cuda3std3__45__cpo6cbeginE
	.align		8
        /*0030*/ 	.dword	_ZN40_INTERNAL_6c2f2333_4_k_cu_a9248ebe_290064cuda3std3__45__cpo4cendE
	.align		8
        /*0038*/ 	.dword	_ZN40_INTERNAL_6c2f2333_4_k_cu_a9248ebe_290064cuda3std3__442_GLOBAL__N__6c2f2333_4_k_cu_a9248ebe_290066ignoreE
	.align		8
        /*0040*/ 	.dword	_ZN40_INTERNAL_6c2f2333_4_k_cu_a9248ebe_290064cuda3std3__419piecewise_constructE
	.align		8
        /*0048*/ 	.dword	_ZN40_INTERNAL_6c2f2333_4_k_cu_a9248ebe_290064cuda3std3__48in_placeE
	.align		8
        /*0050*/ 	.dword	_ZN40_INTERNAL_6c2f2333_4_k_cu_a9248ebe_290064cuda3std6ranges3__45__cpo4swapE
	.align		8
        /*0058*/ 	.dword	_ZN40_INTERNAL_6c2f2333_4_k_cu_a9248ebe_290064cuda3std6ranges3__45__cpo9iter_moveE
	.align		8
        /*0060*/ 	.dword	_ZN40_INTERNAL_6c2f2333_4_k_cu_a9248ebe_290064cute7productE
	.align		8
        /*0068*/ 	.dword	_ZN40_INTERNAL_6c2f2333_4_k_cu_a9248ebe_290064cute1_E
	.align		8
        /*0070*/ 	.dword	$str$25
	.align		8
        /*0078*/ 	.dword	$str$26
	.align		8
        /*0080*/ 	.dword	$str$27
	.align		8
        /*0088*/ 	.dword	$str$28


//--------------------- .text._ZN7cutlass13device_kernelINS_4gemm6kernel13GemmUniversalIN4cute5tupleIJiiiiEEENS1_10collective13CollectiveMmaINS1_35MainloopSm100TmaUmmaWarpSpecializedILi2ELi2ELi4ENS5_IJNS4_1CILi1EEESB_SB_EEEEENS5_IJNSA_ILi64EEENSA_ILi256EEENSA_ILi32EEEEEENS_10tfloat32_tENS5_IJlSB_lEEESI_SJ_NS4_8TiledMMAINS4_8MMA_AtomIJNS4_17SM100_MMA_TF32_SSISI_SI_fLi64ELi256ELNS4_4UMMA5MajorE0ELSO_0ELNSN_7ScaleInE0ELSP_0EEEEEENS4_6LayoutISC_NS5_IJNSA_ILi0EEEST_ST_EEEEENS5_IJNS4_10UnderscoreESW_SW_EEEEENS4_13SM90_TMA_LOADENS4_14ComposedLayoutINS4_7SwizzleILi3ELi4ELi3EEENS4_18smem_ptr_flag_bitsILi32EEENSS_INS5_IJNSA_ILi8EEESG_EEENS5_IJSG_SB_EEEEEEEvNS4_8identityESZ_S19_vS1A_EENS_8epilogue10collective18CollectiveEpilogueINS1C_23Sm100TmaWarpSpecializedILi4ELi2ELi16ELb1ELb0EEEJSH_NS5_IJNSS_ISE_SB_EENSS_ISG_SB_EEEEESI_SJ_SI_SJ_NS1C_6fusion15FusionCallbacksIS1G_NS1K_17LinearCombinationISI_fSI_fLNS_15FloatRoundStyleE2EEESH_S1J_JEEENS4_5SM1004TMEM4LOAD26SM100_TMEM_LOAD_16dp128b8xESZ_S19_NS4_17SM75_U32x4_LDSM_NENS4_14SM90_TMA_STOREES19_NS4_17SM90_U32x4_STSM_NENS4_39AutoVectorizingCopyWithAssumedAlignmentILi128EEEEEEvvEEEEvNT_6ParamsE --------------------------
	.section	.text._ZN7cutlass13device_kernelINS_4gemm6kernel13GemmUniversalIN4cute5tupleIJiiiiEEENS1_10collective13CollectiveMmaINS1_35MainloopSm100TmaUmmaWarpSpecializedILi2ELi2ELi4ENS5_IJNS4_1CILi1EEESB_SB_EEEEENS5_IJNSA_ILi64EEENSA_ILi256EEENSA_ILi32EEEEEENS_10tfloat32_tENS5_IJlSB_lEEESI_SJ_NS4_8TiledMMAINS4_8MMA_AtomIJNS4_17SM100_MMA_TF32_SSISI_SI_fLi64ELi256ELNS4_4UMMA5MajorE0ELSO_0ELNSN_7ScaleInE0ELSP_0EEEEEENS4_6LayoutISC_NS5_IJNSA_ILi0EEEST_ST_EEEEENS5_IJNS4_10UnderscoreESW_SW_EEEEENS4_13SM90_TMA_LOADENS4_14ComposedLayoutINS4_7SwizzleILi3ELi4ELi3EEENS4_18smem_ptr_flag_bitsILi32EEENSS_INS5_IJNSA_ILi8EEESG_EEENS5_IJSG_SB_EEEEEEEvNS4_8identityESZ_S19_vS1A_EENS_8epilogue10collective18CollectiveEpilogueINS1C_23Sm100TmaWarpSpecializedILi4ELi2ELi16ELb1ELb0EEEJSH_NS5_IJNSS_ISE_SB_EENSS_ISG_SB_EEEEESI_SJ_SI_SJ_NS1C_6fusion15FusionCallbacksIS1G_NS1K_17LinearCombinationISI_fSI_fLNS_15FloatRoundStyleE2EEESH_S1J_JEEENS4_5SM1004TMEM4LOAD26SM100_TMEM_LOAD_16dp128b8xESZ_S19_NS4_17SM75_U32x4_LDSM_NENS4_14SM90_TMA_STOREES19_NS4_17SM90_U32x4_STSM_NENS4_39AutoVectorizingCopyWithAssumedAlignmentILi128EEEEEEvvEEEEvNT_6ParamsE,"ax",@progbits
	.align	128
.text._ZN7cutlass13device_kernelINS_4gemm6kernel13GemmUniversalIN4cute5tupleIJiiiiEEENS1_10collective13CollectiveMmaINS1_35MainloopSm100TmaUmmaWarpSpecializedILi2ELi2ELi4ENS5_IJNS4_1CILi1EEESB_SB_EEEEENS5_IJNSA_ILi64EEENSA_ILi256EEENSA_ILi32EEEEEENS_10tfloat32_tENS5_IJlSB_lEEESI_SJ_NS4_8TiledMMAINS4_8MMA_AtomIJNS4_17SM100_MMA_TF32_SSISI_SI_fLi64ELi256ELNS4_4UMMA5MajorE0ELSO_0ELNSN_7ScaleInE0ELSP_0EEEEEENS4_6LayoutISC_NS5_IJNSA_ILi0EEEST_ST_EEEEENS5_IJNS4_10UnderscoreESW_SW_EEEEENS4_13SM90_TMA_LOADENS4_14ComposedLayoutINS4_7SwizzleILi3ELi4ELi3EEENS4_18smem_ptr_flag_bitsILi32EEENSS_INS5_IJNSA_ILi8EEESG_EEENS5_IJSG_SB_EEEEEEEvNS4_8identityESZ_S19_vS1A_EENS_8epilogue10collective18CollectiveEpilogueINS1C_23Sm100TmaWarpSpecializedILi4ELi2ELi16ELb1ELb0EEEJSH_NS5_IJNSS_ISE_SB_EENSS_ISG_SB_EEEEESI_SJ_SI_SJ_NS1C_6fusion15FusionCallbacksIS1G_NS1K_17LinearCombinationISI_fSI_fLNS_15FloatRoundStyleE2EEESH_S1J_JEEENS4_5SM1004TMEM4LOAD26SM100_TMEM_LOAD_16dp128b8xESZ_S19_NS4_17SM75_U32x4_LDSM_NENS4_14SM90_TMA_STOREES19_NS4_17SM90_U32x4_STSM_NENS4_39AutoVectorizingCopyWithAssumedAlignmentILi128EEEEEEvvEEEEvNT_6ParamsE:
        .type           _ZN7cutlass13device_kernelINS_4gemm6kernel13GemmUniversalIN4cute5tupleIJiiiiEEENS1_10collective13CollectiveMmaINS1_35MainloopSm100TmaUmmaWarpSpecializedILi2ELi2ELi4ENS5_IJNS4_1CILi1EEESB_SB_EEEEENS5_IJNSA_ILi64EEENSA_ILi256EEENSA_ILi32EEEEEENS_10tfloat32_tENS5_IJlSB_lEEESI_SJ_NS4_8TiledMMAINS4_8MMA_AtomIJNS4_17SM100_MMA_TF32_SSISI_SI_fLi64ELi256ELNS4_4UMMA5MajorE0ELSO_0ELNSN_7ScaleInE0ELSP_0EEEEEENS4_6LayoutISC_NS5_IJNSA_ILi0EEEST_ST_EEEEENS5_IJNS4_10UnderscoreESW_SW_EEEEENS4_13SM90_TMA_LOADENS4_14ComposedLayoutINS4_7SwizzleILi3ELi4ELi3EEENS4_18smem_ptr_flag_bitsILi32EEENSS_INS5_IJNSA_ILi8EEESG_EEENS5_IJSG_SB_EEEEEEEvNS4_8identityESZ_S19_vS1A_EENS_8epilogue10collective18CollectiveEpilogueINS1C_23Sm100TmaWarpSpecializedILi4ELi2ELi16ELb1ELb0EEEJSH_NS5_IJNSS_ISE_SB_EENSS_ISG_SB_EEEEESI_SJ_SI_SJ_NS1C_6fusion15FusionCallbacksIS1G_NS1K_17LinearCombinationISI_fSI_fLNS_15FloatRoundStyleE2EEESH_S1J_JEEENS4_5SM1004TMEM4LOAD26SM100_TMEM_LOAD_16dp128b8xESZ_S19_NS4_17SM75_U32x4_LDSM_NENS4_14SM90_TMA_STOREES19_NS4_17SM90_U32x4_STSM_NENS4_39AutoVectorizingCopyWithAssumedAlignmentILi128EEEEEEvvEEEEvNT_6ParamsE,@function
        .size           _ZN7cutlass13device_kernelINS_4gemm6kernel13GemmUniversalIN4cute5tupleIJiiiiEEENS1_10collective13CollectiveMmaINS1_35MainloopSm100TmaUmmaWarpSpecializedILi2ELi2ELi4ENS5_IJNS4_1CILi1EEESB_SB_EEEEENS5_IJNSA_ILi64EEENSA_ILi256EEENSA_ILi32EEEEEENS_10tfloat32_tENS5_IJlSB_lEEESI_SJ_NS4_8TiledMMAINS4_8MMA_AtomIJNS4_17SM100_MMA_TF32_SSISI_SI_fLi64ELi256ELNS4_4UMMA5MajorE0ELSO_0ELNSN_7ScaleInE0ELSP_0EEEEEENS4_6LayoutISC_NS5_IJNSA_ILi0EEEST_ST_EEEEENS5_IJNS4_10UnderscoreESW_SW_EEEEENS4_13SM90_TMA_LOADENS4_14ComposedLayoutINS4_7SwizzleILi3ELi4ELi3EEENS4_18smem_ptr_flag_bitsILi32EEENSS_INS5_IJNSA_ILi8EEESG_EEENS5_IJSG_SB_EEEEEEEvNS4_8identityESZ_S19_vS1A_EENS_8epilogue10collective18CollectiveEpilogueINS1C_23Sm100TmaWarpSpecializedILi4ELi2ELi16ELb1ELb0EEEJSH_NS5_IJNSS_ISE_SB_EENSS_ISG_SB_EEEEESI_SJ_SI_SJ_NS1C_6fusion15FusionCallbacksIS1G_NS1K_17LinearCombinationISI_fSI_fLNS_15FloatRoundStyleE2EEESH_S1J_JEEENS4_5SM1004TMEM4LOAD26SM100_TMEM_LOAD_16dp128b8xESZ_S19_NS4_17SM75_U32x4_LDSM_NENS4_14SM90_TMA_STOREES19_NS4_17SM90_U32x4_STSM_NENS4_39AutoVectorizingCopyWithAssumedAlignmentILi128EEEEEEvvEEEEvNT_6ParamsE,(.L_x_214 - _ZN7cutlass13device_kernelINS_4gemm6kernel13GemmUniversalIN4cute5tupleIJiiiiEEENS1_10collective13CollectiveMmaINS1_35MainloopSm100TmaUmmaWarpSpecializedILi2ELi2ELi4ENS5_IJNS4_1CILi1EEESB_SB_EEEEENS5_IJNSA_ILi64EEENSA_ILi256EEENSA_ILi32EEEEEENS_10tfloat32_tENS5_IJlSB_lEEESI_SJ_NS4_8TiledMMAINS4_8MMA_AtomIJNS4_17SM100_MMA_TF32_SSISI_SI_fLi64ELi256ELNS4_4UMMA5MajorE0ELSO_0ELNSN_7ScaleInE0ELSP_0EEEEEENS4_6LayoutISC_NS5_IJNSA_ILi0EEEST_ST_EEEEENS5_IJNS4_10UnderscoreESW_SW_EEEEENS4_13SM90_TMA_LOADENS4_14ComposedLayoutINS4_7SwizzleILi3ELi4ELi3EEENS4_18smem_ptr_flag_bitsILi32EEENSS_INS5_IJNSA_ILi8EEESG_EEENS5_IJSG_SB_EEEEEEEvNS4_8identityESZ_S19_vS1A_EENS_8epilogue10collective18CollectiveEpilogueINS1C_23Sm100TmaWarpSpecializedILi4ELi2ELi16ELb1ELb0EEEJSH_NS5_IJNSS_ISE_SB_EENSS_ISG_SB_EEEEESI_SJ_SI_SJ_NS1C_6fusion15FusionCallbacksIS1G_NS1K_17LinearCombinationISI_fSI_fLNS_15FloatRoundStyleE2EEESH_S1J_JEEENS4_5SM1004TMEM4LOAD26SM100_TMEM_LOAD_16dp128b8xESZ_S19_NS4_17SM75_U32x4_LDSM_NENS4_14SM90_TMA_STOREES19_NS4_17SM90_U32x4_STSM_NENS4_39AutoVectorizingCopyWithAssumedAlignmentILi128EEEEEEvvEEEEvNT_6ParamsE)
        .other          _ZN7cutlass13device_kernelINS_4gemm6kernel13GemmUniversalIN4cute5tupleIJiiiiEEENS1_10collective13CollectiveMmaINS1_35MainloopSm100TmaUmmaWarpSpecializedILi2ELi2ELi4ENS5_IJNS4_1CILi1EEESB_SB_EEEEENS5_IJNSA_ILi64EEENSA_ILi256EEENSA_ILi32EEEEEENS_10tfloat32_tENS5_IJlSB_lEEESI_SJ_NS4_8TiledMMAINS4_8MMA_AtomIJNS4_17SM100_MMA_TF32_SSISI_SI_fLi64ELi256ELNS4_4UMMA5MajorE0ELSO_0ELNSN_7ScaleInE0ELSP_0EEEEEENS4_6LayoutISC_NS5_IJNSA_ILi0EEEST_ST_EEEEENS5_IJNS4_10UnderscoreESW_SW_EEEEENS4_13SM90_TMA_LOADENS4_14ComposedLayoutINS4_7SwizzleILi3ELi4ELi3EEENS4_18smem_ptr_flag_bitsILi32EEENSS_INS5_IJNSA_ILi8EEESG_EEENS5_IJSG_SB_EEEEEEEvNS4_8identityESZ_S19_vS1A_EENS_8epilogue10collective18CollectiveEpilogueINS1C_23Sm100TmaWarpSpecializedILi4ELi2ELi16ELb1ELb0EEEJSH_NS5_IJNSS_ISE_SB_EENSS_ISG_SB_EEEEESI_SJ_SI_SJ_NS1C_6fusion15FusionCallbacksIS1G_NS1K_17LinearCombinationISI_fSI_fLNS_15FloatRoundStyleE2EEESH_S1J_JEEENS4_5SM1004TMEM4LOAD26SM100_TMEM_LOAD_16dp128b8xESZ_S19_NS4_17SM75_U32x4_LDSM_NENS4_14SM90_TMA_STOREES19_NS4_17SM90_U32x4_STSM_NENS4_39AutoVectorizingCopyWithAssumedAlignmentILi128EEEEEEvvEEEEvNT_6ParamsE,@"STO_CUDA_ENTRY STV_DEFAULT"
_ZN7cutlass13device_kernelINS_4gemm6kernel13GemmUniversalIN4cute5tupleIJiiiiEEENS1_10collective13CollectiveMmaINS1_35MainloopSm100TmaUmmaWarpSpecializedILi2ELi2ELi4ENS5_IJNS4_1CILi1EEESB_SB_EEEEENS5_IJNSA_ILi64EEENSA_ILi256EEENSA_ILi32EEEEEENS_10tfloat32_tENS5_IJlSB_lEEESI_SJ_NS4_8TiledMMAINS4_8MMA_AtomIJNS4_17SM100_MMA_TF32_SSISI_SI_fLi64ELi256ELNS4_4UMMA5MajorE0ELSO_0ELNSN_7ScaleInE0ELSP_0EEEEEENS4_6LayoutISC_NS5_IJNSA_ILi0EEEST_ST_EEEEENS5_IJNS4_10UnderscoreESW_SW_EEEEENS4_13SM90_TMA_LOADENS4_14ComposedLayoutINS4_7SwizzleILi3ELi4ELi3EEENS4_18smem_ptr_flag_bitsILi32EEENSS_INS5_IJNSA_ILi8EEESG_EEENS5_IJSG_SB_EEEEEEEvNS4_8identityESZ_S19_vS1A_EENS_8epilogue10collective18CollectiveEpilogueINS1C_23Sm100TmaWarpSpecializedILi4ELi2ELi16ELb1ELb0EEEJSH_NS5_IJNSS_ISE_SB_EENSS_ISG_SB_EEEEESI_SJ_SI_SJ_NS1C_6fusion15FusionCallbacksIS1G_NS1K_17LinearCombinationISI_fSI_fLNS_15FloatRoundStyleE2EEESH_S1J_JEEENS4_5SM1004TMEM4LOAD26SM100_TMEM_LOAD_16dp128b8xESZ_S19_NS4_17SM75_U32x4_LDSM_NENS4_14SM90_TMA_STOREES19_NS4_17SM90_U32x4_STSM_NENS4_39AutoVectorizingCopyWithAssumedAlignmentILi128EEEEEEvvEEEEvNT_6ParamsE:
[----:B------:R-:W1:Y:S01]  /*0000*/  LDC R1, c[0x0][0x37c] ;  /* 0x0000df00ff017b82 */ /* 0x000e620000000800 */
[----:B------:R-:W2:Y:S01]  /*0010*/  S2R R76, SR_TID.X ;  /* 0x00000000004c7919 */ /* 0x000ea20000002100 */
[----:B------:R-:W3:Y:S01]  /*0020*/  LDCU.64 UR4, c[0x0][0x890] ;  /* 0x00011200ff0477ac */ /* 0x000ee20008000a00 */
[----:B------:R-:W-:Y:S02]  /*0030*/  PRMT R64, RZ, 0x7610, R64 ;  /* 0x00007610ff407816 */ /* 0x000fe40000000040 */
[----:B------:R-:W-:Y:S01]  /*0040*/  ELECT P5, URZ, PT ;  /* 0x0000000000ff782f */ /* 0x000fe200038a0000 */
[----:B------:R-:W4:Y:S01]  /*0050*/  LDCU.64 UR46, c[0x0][0x358] ;  /* 0x00006b00ff2e77ac */ /* 0x000f220008000a00 */
[----:B---3--:R-:W-:-:S04]  /*0060*/  UISETP.NE.U32.AND UP0, UPT, UR4, URZ, UPT ;  /* 0x000000ff0400728c */ /* 0x008fc8000bf05070 */
[----:B------:R-:W-:Y:S01]  /*0070*/  UISETP.NE.AND.EX UP0, UPT, UR5, URZ, UPT, UP0 ;  /* 0x000000ff0500728c */ /* 0x000fe2000bf05300 */
[----:B--2---:R-:W-:-:S05]  /*0080*/  SHF.R.U32.HI R69, RZ, 0x5, R76 ;  /* 0x00000005ff457819 */ /* 0x004fca000001164c */
[----:B------:R-:W2:Y:S02]  /*0090*/  SHFL.IDX PT, R0, R69, RZ, 0x1f ;  /* 0x00001fff45007589 */ /* 0x000ea400000e0000 */
[----:B--2---:R-:W-:Y:S01]  /*00a0*/  R2UR UR8, R0 ;  /* 0x00000000000872ca */ /* 0x004fe200000e0000 */
[----:B-1--4-:R-:W-:-:S14]  /*00b0*/  BRA.U UP0, `(.L_x_0) ;  /* 0x00000001002c7547 */ /* 0x012fdc000b800000 */
[----:B------:R-:W1:Y:S02]  /*00c0*/  LDCU.64 UR6, c[0x0][0x888] ;  /* 0x00011100ff0677ac */ /* 0x000e640008000a00 */
[----:B-1----:R-:W-:-:S04]  /*00d0*/  UISETP.NE.U32.AND UP0, UPT, UR6, URZ, UPT ;  /* 0x000000ff0600728c */ /* 0x002fc8000bf05070 */
[----:B------:R-:W-:-:S09]  /*00e0*/  UISETP.NE.AND.EX UP0, UPT, UR7, URZ, UPT, UP0 ;  /* 0x000000ff0700728c */ /* 0x000fd2000bf05300 */
[----:B------:R-:W-:Y:S05]  /*00f0*/  BRA.U !UP0, `(.L_x_1) ;  /* 0x0000000108107547 */ /* 0x000fea000b800000 */
[----:B------:R-:W1:Y:S02]  /*0100*/  LDC.64 R2, c[0x0][0x888] ;  /* 0x00022200ff027b82 */ /* 0x000e640000000a00 */
[----:B-1----:R1:W5:Y:S01]  /*0110*/  LDG.E R35, desc[UR46][R2.64] ;  /* 0x0000002e02237981 */ /* 0x002362000c1e1900 */
[----:B------:R-:W-:Y:S01]  /*0120*/  HFMA2 R64, -RZ, RZ, 0, 5.9604644775390625e-08 ;  /* 0x00000001ff407431 */ /* 0x000fe200000001ff */
[----:B------:R-:W-:Y:S05]  /*0130*/  BRA `(.L_x_0) ;  /* 0x00000000000c7947 */ /* 0x000fea0003800000 */
.L_x_1:
[----:B------:R-:W1:Y:S01]  /*0140*/  LDCU UR6, c[0x0][0x880] ;  /* 0x00011000ff0677ac */ /* 0x000e620008000800 */
[----:B------:R-:W-:Y:S01]  /*0150*/  HFMA2 R64, -RZ, RZ, 0, 5.9604644775390625e-08 ;  /* 0x00000001ff407431 */ /* 0x000fe200000001ff */
[----:B-1----:R-:W-:-:S07]  /*0160*/  MOV R35, UR6 ;  /* 0x0000000600237c02 */ /* 0x002fce0008000f00 */
.L_x_0:
[----:B------:R-:W2:Y:S02]  /*0170*/  LDCU.64 UR6, c[0x0][0x8b0] ;  /* 0x00011600ff0677ac */ /* 0x000ea40008000a00 */
[----:B--2---:R-:W-:-:S04]  /*0180*/  UISETP.NE.U32.AND UP0, UPT, UR6, URZ, UPT ;  /* 0x000000ff0600728c */ /* 0x004fc8000bf05070 */
[----:B------:R-:W-:-:S09]  /*0190*/  UISETP.NE.AND.EX UP0, UPT, UR7, URZ, UPT, UP0 ;  /* 0x000000ff0700728c */ /* 0x000fd2000bf05300 */
[----:B------:R-:W-:Y:S05]  /*01a0*/  BRA.U UP0, `(.L_x_2) ;  /* 0x0000000100247547 */ /* 0x000fea000b800000 */
[----:B------:R-:W2:Y:S02]  /*01b0*/  LDCU.64 UR6, c[0x0][0x8a8] ;  /* 0x00011500ff0677ac */ /* 0x000ea40008000a00 */
[----:B--2---:R-:W-:-:S04]  /*01c0*/  UISETP.NE.U32.AND UP0, UPT, UR6, URZ, UPT ;  /* 0x000000ff0600728c */ /* 0x004fc8000bf05070 */
[----:B------:R-:W-:-:S09]  /*01d0*/  UISETP.NE.AND.EX UP0, UPT, UR7, URZ, UPT, UP0 ;  /* 0x000000ff0700728c */ /* 0x000fd2000bf05300 */
[----:B------:R-:W-:Y:S05]  /*01e0*/  BRA.U !UP0, `(.L_x_3) ;  /* 0x00000001080c7547 */ /* 0x000fea000b800000 */
[----:B-1----:R-:W1:Y:S02]  /*01f0*/  LDC.64 R2, c[0x0][0x8a8] ;  /* 0x00022a00ff027b82 */ /* 0x002e640000000a00 */
[----:B-1----:R2:W5:Y:S01]  /*0200*/  LDG.E R33, desc[UR46][R2.64] ;  /* 0x0000002e02217981 */ /* 0x002562000c1e1900 */
[----:B------:R-:W-:Y:S05]  /*0210*/  BRA `(.L_x_2) ;  /* 0x0000000000087947 */ /* 0x000fea0003800000 */
.L_x_3:
[----:B------:R-:W2:Y:S02]  /*0220*/  LDCU UR6, c[0x0][0x8a0] ;  /* 0x00011400ff0677ac */ /* 0x000ea40008000800 */
[----:B--2---:R-:W-:Y:S02]  /*0230*/  MOV R33, UR6 ;  /* 0x0000000600217c02 */ /* 0x004fe40008000f00 */
.L_x_2:
[----:B------:R-:W-:Y:S01]  /*0240*/  IMAD.U32 R0, RZ, RZ, UR8 ;  /* 0x00000008ff007e24 */ /* 0x000fe2000f8e00ff */
[----:B------:R-:W-:Y:S04]  /*0250*/  BSSY.RECONVERGENT B0, `(.L_x_4) ;  /* 0x000000c000007945 */ /* 0x000fe80003800200 */
[C---:B------:R-:W-:Y:S02]  /*0260*/  ISETP.NE.OR P1, PT, R0.reuse, 0x1, !P5 ;  /* 0x000000010000780c */ /* 0x040fe40006f25670 */
[----:B------:R-:W-:-:S11]  /*0270*/  ISETP.NE.OR P0, PT, R0, 0x3, !P5 ;  /* 0x000000030000780c */ /* 0x000fd60006f05670 */
[----:B------:R-:W-:Y:S05]  /*0280*/  @P1 BRA `(.L_x_5) ;  /* 0x0000000000201947 */ /* 0x000fea0003800000 */
[----:B------:R-:W3:Y:S02]  /*0290*/  LDCU.64 UR6, c[0x0][0x348] ;  /* 0x00006900ff0677ac */ /* 0x000ee40008000a00 */
[----:B---3--:R-:W-:Y:S02]  /*02a0*/  UIADD3 UR10, UP1, UPT, UR6, 0x80, URZ ;  /* 0x00000080060a7890 */ /* 0x008fe4000ff3e0ff */
[----:B------:R-:W-:Y:S02]  /*02b0*/  UIADD3 UR6, UP0, UPT, UR6, 0x180, URZ ;  /* 0x0000018006067890 */ /* 0x000fe4000ff1e0ff */
[----:B------:R-:W-:Y:S02]  /*02c0*/  UIADD3.X UR11, UPT, UPT, URZ, UR7, URZ, UP1, !UPT ;  /* 0x00000007ff0b7290 */ /* 0x000fe40008ffe4ff */
[----:B------:R-:W-:-:S07]  /*02d0*/  UIADD3.X UR7, UPT, UPT, URZ, UR7, URZ, UP0, !UPT ;  /* 0x00000007ff077290 */ /* 0x000fce00087fe4ff */
[----:B------:R3:W-:Y:S02]  /*02e0*/  UTMACCTL.PF [UR10] ;  /* 0x000000000a0079b9 */ /* 0x0007e40008040000 */
[----:B------:R3:W-:Y:S02]  /*02f0*/  UTMACCTL.PF [UR6] ;  /* 0x00000000060079b9 */ /* 0x0007e40008040000 */
[----:B---3--:R-:W-:Y:S01]  /*0300*/  NOP ;  /* 0x0000000000007918 */ /* 0x008fe20000000000 */
.L_x_5:
[----:B------:R-:W-:Y:S05]  /*0310*/  BSYNC.RECONVERGENT B0 ;  /* 0x0000000000007941 */ /* 0x000fea0003800200 */
.L_x_4:
[----:B------:R-:W-:Y:S04]  /*0320*/  BSSY.RECONVERGENT B0, `(.L_x_6) ;  /* 0x000000a000007945 */ /* 0x000fe80003800200 */
        /* <DEDUP_REMOVED lines=9> */
.L_x_7:
[----:B------:R-:W-:Y:S05]  /*03c0*/  BSYNC.RECONVERGENT B0 ;  /* 0x0000000000007941 */ /* 0x000fea0003800200 */
.L_x_6:
[----:B------:R-:W3:Y:S01]  /*03d0*/  LDCU.64 UR6, c[0x0][0x888] ;  /* 0x00011100ff0677ac */ /* 0x000ee20008000a00 */
[----:B------:R-:W-:Y:S02]  /*03e0*/  UISETP.EQ.U32.AND UP1, UPT, UR4, URZ, UPT ;  /* 0x000000ff0400728c */ /* 0x000fe4000bf22070 */
[----:B------:R-:W-:Y:S02]  /*03f0*/  UPLOP3.LUT UP2, UPT, UPT, UPT, UPT, 0x80, 0x8 ;  /* 0x000000000008789c */ /* 0x000fe40003f4f070 */
[----:B---3--:R-:W-:-:S04]  /*0400*/  UISETP.NE.U32.AND UP0, UPT, UR6, URZ, UPT ;  /* 0x000000ff0600728c */ /* 0x008fc8000bf05070 */
[----:B------:R-:W-:-:S04]  /*0410*/  UISETP.NE.AND.EX UP0, UPT, UR7, URZ, UPT, UP0 ;  /* 0x000000ff0700728c */ /* 0x000fc8000bf05300 */
[----:B------:R-:W-:-:S04]  /*0420*/  UISETP.EQ.OR.EX UP3, UPT, UR5, URZ, !UP0, UP1 ;  /* 0x000000ff0500728c */ /* 0x000fc8000c762710 */
[----:B------:R-:W-:-:S05]  /*0430*/  UP2UR UR50, UPR, URZ, 0x8 ;  /* 0x00000008ff327883 */ /* 0x000fca0008000000 */
[----:B------:R-:W-:Y:S07]  /*0440*/  BRA.U !UP3, `(.L_x_8) ;  /* 0x000000010b207547 */ /* 0x000fee000b800000 */
[----:B------:R-:W-:Y:S01]  /*0450*/  UISETP.NE.U32.AND UP2, UPT, UR4, URZ, UPT ;  /* 0x000000ff0400728c */ /* 0x000fe2000bf45070 */
[----:B-----5:R-:W-:Y:S01]  /*0460*/  FSETP.NEU.AND P0, PT, R35, RZ, PT ;  /* 0x000000ff2300720b */ /* 0x020fe20003f0d000 */
[----:B------:R-:W-:Y:S02]  /*0470*/  USEL UR4, URZ, 0xffffffff, UP0 ;  /* 0xffffffffff047887 */ /* 0x000fe40008000000 */
[----:B------:R-:W-:-:S10]  /*0480*/  UISETP.NE.AND.EX UP2, UPT, UR5, URZ, UPT, UP2 ;  /* 0x000000ff0500728c */ /* 0x000fd4000bf45320 */
[----:B------:R-:W-:Y:S01]  /*0490*/  VOTEU.ANY UP1, P0 ;  /* 0x0000000000ff7886 */ /* 0x000fe20000020100 */
[----:B------:R-:W-:-:S04]  /*04a0*/  @!UP2 USEL UR4, URZ, 0xffffffff, UP1 ;  /* 0xffffffffff04a887 */ /* 0x000fc80008800000 */
[----:B------:R-:W-:-:S04]  /*04b0*/  ULOP3.LUT UR4, UR4, 0x1, URZ, 0xc0, !UPT ;  /* 0x0000000104047892 */ /* 0x000fc8000f8ec0ff */
[----:B------:R-:W-:-:S11]  /*04c0*/  UISETP.NE.U32.AND UP2, UPT, UR4, 0x1, UPT ;  /* 0x000000010400788c */ /* 0x000fd6000bf45070 */
.L_x_8:
[----:B-12---:R-:W1:Y:S01]  /*04d0*/  SHFL.IDX PT, R2, R69, RZ, 0x1f ;  /* 0x00001fff45027589 */ /* 0x006e6200000e0000 */
[----:B------:R-:W-:-:S04]  /*04e0*/  UISETP.NE.AND UP1, UPT, UR8, 0x2, UPT ;  /* 0x000000020800788c */ /* 0x000fc8000bf25270 */
[----:B------:R-:W-:Y:S01]  /*04f0*/  USEL UR6, URZ, 0x1, UP1 ;  /* 0x00000001ff067887 */ /* 0x000fe20008800000 */
[----:B-1----:R-:W-:-:S13]  /*0500*/  ISETP.NE.AND P0, PT, R2, RZ, PT ;  /* 0x000000ff0200720c */ /* 0x002fda0003f05270 */
[----:B------:R-:W-:Y:S05]  /*0510*/  @P0 BRA `(.L_x_9) ;  /* 0x0000000000380947 */ /* 0x000fea0003800000 */
[----:B------:R-:W1:Y:S01]  /*0520*/  S2UR UR5, SR_CgaCtaId ;  /* 0x00000000000579c3 */ /* 0x000e620000008800 */
[----:B------:R-:W-:Y:S01]  /*0530*/  UMOV UR7, 0x400 ;  /* 0x0000040000077882 */ /* 0x000fe20000000000 */
[----:B------:R-:W-:Y:S01]  /*0540*/  UMOV UR4, 0x1 ;  /* 0x0000000100047882 */ /* 0x000fe20000000000 */
[----:B------:R-:W-:Y:S01]  /*0550*/  ELECT P0, URZ, PT ;  /* 0x0000000000ff782f */ /* 0x000fe20003800000 */
[----:B------:R-:W-:-:S04]  /*0560*/  UIADD3 UR10, UPT, UPT, -UR4, 0x100000, URZ ;  /* 0x00100000040a7890 */ /* 0x000fc8000fffe1ff */
[----:B------:R-:W-:Y:S02]  /*0570*/  USHF.L.U32 UR11, UR10, 0xb, URZ ;  /* 0x0000000b0a0b7899 */ /* 0x000fe400080006ff */
[----:B------:R-:W-:Y:S02]  /*0580*/  USHF.L.U32 UR10, UR10, 0x1, URZ ;  /* 0x000000010a0a7899 */ /* 0x000fe400080006ff */
[----:B-1----:R-:W-:Y:S01]  /*0590*/  ULEA UR5, UR5, UR7, 0x18 ;  /* 0x0000000705057291 */ /* 0x002fe2000f8ec0ff */
[----:B------:R-:W1:Y:S11]  /*05a0*/  FENCE.VIEW.ASYNC.S ;  /* 0x00000000000073c6 */ /* 0x000e760000000000 */
[----:B-1----:R1:W2:Y:S01]  /*05b0*/  SYNCS.EXCH.64 URZ, [UR5], UR10 ;  /* 0x0000000a05ff75b2 */ /* 0x0022a20008000100 */
[----:B------:R1:W3:Y:S01]  /*05c0*/  SYNCS.EXCH.64 URZ, [UR5+0x10], UR10 ;  /* 0x0000100a05ff75b2 */ /* 0x0002e20008000100 */
[----:B------:R1:W4:Y:S01]  /*05d0*/  SYNCS.EXCH.64 URZ, [UR5+0x8], UR10 ;  /* 0x0000080a05ff75b2 */ /* 0x0003220008000100 */
[----:B------:R1:W1:Y:S01]  /*05e0*/  SYNCS.EXCH.64 URZ, [UR5+0x18], UR10 ;  /* 0x0000180a05ff75b2 */ /* 0x0002620008000100 */
[----:B------:R-:W-:Y:S01]  /*05f0*/  NOP ;  /* 0x0000000000007918 */ /* 0x000fe20000000000 */
.L_x_9:
[----:B------:R-:W2:Y:S01]  /*0600*/  SHFL.IDX PT, R2, R69, RZ, 0x1f ;  /* 0x00001fff45027589 */ /* 0x000ea200000e0000 */
[----:B------:R-:W-:Y:S01]  /*0610*/  NOP ;  /* 0x0000000000007918 */ /* 0x000fe20000000000 */
[----:B--2---:R-:W-:-:S13]  /*0620*/  ISETP.NE.AND P0, PT, R2, 0x1, PT ;  /* 0x000000010200780c */ /* 0x004fda0003f05270 */
[----:B------:R-:W-:Y:S05]  /*0630*/  @P0 BRA `(.L_x_10) ;  /* 0x0000000000580947 */ /* 0x000fea0003800000 */
[----:B------:R-:W2:Y:S01]  /*0640*/  S2UR UR7, SR_CgaCtaId ;  /* 0x00000000000779c3 */ /* 0x000ea20000008800 */
[----:B------:R-:W-:Y:S01]  /*0650*/  UMOV UR9, 0x400 ;  /* 0x0000040000097882 */ /* 0x000fe20000000000 */
[----:B-1----:R-:W-:Y:S01]  /*0660*/  UMOV UR5, 0x20 ;  /* 0x0000002000057882 */ /* 0x002fe20000000000 */
[----:B------:R-:W-:Y:S01]  /*0670*/  UMOV UR4, 0x80 ;  /* 0x0000008000047882 */ /* 0x000fe20000000000 */
[----:B------:R-:W-:-:S04]  /*0680*/  UIADD3 UR10, UPT, UPT, -UR5, 0x100000, URZ ;  /* 0x00100000050a7890 */ /* 0x000fc8000fffe1ff */
[----:B------:R-:W-:Y:S02]  /*0690*/  USHF.L.U32 UR11, UR10, 0xb, URZ ;  /* 0x0000000b0a0b7899 */ /* 0x000fe400080006ff */
[----:B------:R-:W-:Y:S02]  /*06a0*/  USHF.L.U32 UR10, UR10, 0x1, URZ ;  /* 0x000000010a0a7899 */ /* 0x000fe400080006ff */
[----:B------:R-:W-:-:S04]  /*06b0*/  UIADD3 UR4, UPT, UPT, -UR4, 0x100000, URZ ;  /* 0x0010000004047890 */ /* 0x000fc8000fffe1ff */
[----:B------:R-:W-:Y:S02]  /*06c0*/  USHF.L.U32 UR5, UR4, 0xb, URZ ;  /* 0x0000000b04057899 */ /* 0x000fe400080006ff */
[----:B------:R-:W-:Y:S01]  /*06d0*/  USHF.L.U32 UR4, UR4, 0x1, URZ ;  /* 0x0000000104047899 */ /* 0x000fe200080006ff */
[----:B------:R-:W-:Y:S01]  /*06e0*/  ELECT P0, URZ, PT ;  /* 0x0000000000ff782f */ /* 0x000fe20003800000 */
[----:B--2---:R-:W-:Y:S01]  /*06f0*/  ULEA UR7, UR7, UR9, 0x18 ;  /* 0x0000000907077291 */ /* 0x004fe2000f8ec0ff */
[----:B------:R-:W1:Y:S11]  /*0700*/  FENCE.VIEW.ASYNC.S ;  /* 0x00000000000073c6 */ /* 0x000e760000000000 */
[----:B-1----:R2:W1:Y:S01]  /*0710*/  SYNCS.EXCH.64 URZ, [UR7+0x20], UR10 ;  /* 0x0000200a07ff75b2 */ /* 0x0024620008000100 */
[----:B------:R2:W1:Y:S01]  /*0720*/  SYNCS.EXCH.64 URZ, [UR7+0x40], UR4 ;  /* 0x0000400407ff75b2 */ /* 0x0004620008000100 */
[----:B------:R2:W1:Y:S01]  /*0730*/  SYNCS.EXCH.64 URZ, [UR7+0x28], UR10 ;  /* 0x0000280a07ff75b2 */ /* 0x0004620008000100 */
[----:B------:R2:W1:Y:S01]  /*0740*/  SYNCS.EXCH.64 URZ, [UR7+0x48], UR4 ;  /* 0x0000480407ff75b2 */ /* 0x0004620008000100 */
[----:B------:R2:W1:Y:S01]  /*0750*/  SYNCS.EXCH.64 URZ, [UR7+0x30], UR10 ;  /* 0x0000300a07ff75b2 */ /* 0x0004620008000100 */
[----:B------:R2:W1:Y:S01]  /*0760*/  SYNCS.EXCH.64 URZ, [UR7+0x50], UR4 ;  /* 0x0000500407ff75b2 */ /* 0x0004620008000100 */
[----:B------:R2:W1:Y:S01]  /*0770*/  SYNCS.EXCH.64 URZ, [UR7+0x38], UR10 ;  /* 0x0000380a07ff75b2 */ /* 0x0004620008000100 */
[----:B------:R2:W1:Y:S02]  /*0780*/  SYNCS.EXCH.64 URZ, [UR7+0x58], UR4 ;  /* 0x0000580407ff75b2 */ /* 0x0004640008000100 */
[----:B--2---:R-:W-:Y:S01]  /*0790*/  NOP ;  /* 0x0000000000007918 */ /* 0x004fe20000000000 */
.L_x_10:
[----:B------:R-:W2:Y:S01]  /*07a0*/  SHFL.IDX PT, R2, R69, RZ, 0x1f ;  /* 0x00001fff45027589 */ /* 0x000ea200000e0000 */
[----:B------:R-:W-:Y:S01]  /*07b0*/  NOP ;  /* 0x0000000000007918 */ /* 0x000fe20000000000 */
[----:B--2---:R-:W-:-:S13]  /*07c0*/  ISETP.NE.AND P0, PT, R2, 0x3, PT ;  /* 0x000000030200780c */ /* 0x004fda0003f05270 */
[----:B------:R-:W-:Y:S05]  /*07d0*/  @P0 BRA `(.L_x_11) ;  /* 0x0000000000300947 */ /* 0x000fea0003800000 */
[----:B-1----:R-:W1:Y:S01]  /*07e0*/  S2UR UR5, SR_CgaCtaId ;  /* 0x00000000000579c3 */ /* 0x002e620000008800 */
        /* <DEDUP_REMOVED lines=8> */
[----:B-1----:R2:W1:Y:S01]  /*0870*/  SYNCS.EXCH.64 URZ, [UR5+0x60], UR10 ;  /* 0x0000600a05ff75b2 */ /* 0x0024620008000100 */
[----:B------:R2:W1:Y:S02]  /*0880*/  SYNCS.EXCH.64 URZ, [UR5+0x68], UR10 ;  /* 0x0000680a05ff75b2 */ /* 0x0004640008000100 */
[----:B--2---:R-:W-:Y:S01]  /*0890*/  NOP ;  /* 0x0000000000007918 */ /* 0x004fe20000000000 */
.L_x_11:
[----:B------:R-:W2:Y:S01]  /*08a0*/  SHFL.IDX PT, R2, R69, RZ, 0x1f ;  /* 0x00001fff45027589 */ /* 0x000ea200000e0000 */
[----:B------:R-:W-:Y:S01]  /*08b0*/  NOP ;  /* 0x0000000000007918 */ /* 0x000fe20000000000 */
[----:B--2---:R-:W-:-:S13]  /*08c0*/  ISETP.NE.AND P0, PT, R2, 0x4, PT ;  /* 0x000000040200780c */ /* 0x004fda0003f05270 */
[----:B------:R-:W-:Y:S05]  /*08d0*/  @P0 BRA `(.L_x_12) ;  /* 0x00000000004c0947 */ /* 0x000fea0003800000 */
[----:B-1----:R-:W1:Y:S01]  /*08e0*/  S2UR UR5, SR_CgaCtaId ;  /* 0x00000000000579c3 */ /* 0x002e620000008800 */
[----:B------:R-:W-:Y:S01]  /*08f0*/  UMOV UR9, 0x100 ;  /* 0x0000010000097882 */ /* 0x000fe20000000000 */
[----:B------:R-:W-:Y:S01]  /*0900*/  UMOV UR7, 0x400 ;  /* 0x0000040000077882 */ /* 0x000fe20000000000 */
[----:B------:R-:W-:Y:S01]  /*0910*/  USEL UR9, UR9, 0xe0, UP2 ;  /* 0x000000e009097887 */ /* 0x000fe20009000000 */
[----:B------:R-:W-:Y:S01]  /*0920*/  UMOV UR4, 0x1 ;  /* 0x0000000100047882 */ /* 0x000fe20000000000 */
[----:B------:R-:W-:Y:S01]  /*0930*/  ELECT P0, URZ, PT ;  /* 0x0000000000ff782f */ /* 0x000fe20003800000 */
[----:B------:R-:W-:-:S04]  /*0940*/  UIADD3 UR10, UPT, UPT, -UR4, 0x100000, URZ ;  /* 0x00100000040a7890 */ /* 0x000fc8000fffe1ff */
[----:B------:R-:W-:Y:S02]  /*0950*/  USHF.L.U32 UR11, UR10, 0xb, URZ ;  /* 0x0000000b0a0b7899 */ /* 0x000fe400080006ff */
[----:B------:R-:W-:Y:S02]  /*0960*/  USHF.L.U32 UR10, UR10, 0x1, URZ ;  /* 0x000000010a0a7899 */ /* 0x000fe400080006ff */
[----:B------:R-:W-:-:S04]  /*0970*/  UIADD3 UR12, UPT, UPT, -UR9, 0x100000, URZ ;  /* 0x00100000090c7890 */ /* 0x000fc8000fffe1ff */
[----:B------:R-:W-:Y:S02]  /*0980*/  USHF.L.U32 UR13, UR12, 0xb, URZ ;  /* 0x0000000b0c0d7899 */ /* 0x000fe400080006ff */
[----:B------:R-:W-:Y:S02]  /*0990*/  USHF.L.U32 UR12, UR12, 0x1, URZ ;  /* 0x000000010c0c7899 */ /* 0x000fe400080006ff */
[----:B-1----:R-:W-:Y:S01]  /*09a0*/  ULEA UR5, UR5, UR7, 0x18 ;  /* 0x0000000705057291 */ /* 0x002fe2000f8ec0ff */
[----:B------:R-:W1:Y:S11]  /*09b0*/  FENCE.VIEW.ASYNC.S ;  /* 0x00000000000073c6 */ /* 0x000e760000000000 */
[----:B-1----:R2:W1:Y:S01]  /*09c0*/  SYNCS.EXCH.64 URZ, [UR5+0x70], UR10 ;  /* 0x0000700a05ff75b2 */ /* 0x0024620008000100 */
[----:B------:R2:W1:Y:S01]  /*09d0*/  SYNCS.EXCH.64 URZ, [UR5+0x80], UR12 ;  /* 0x0000800c05ff75b2 */ /* 0x0004620008000100 */
[----:B------:R2:W1:Y:S01]  /*09e0*/  SYNCS.EXCH.64 URZ, [UR5+0x78], UR10 ;  /* 0x0000780a05ff75b2 */ /* 0x0004620008000100 */
[----:B------:R2:W1:Y:S02]  /*09f0*/  SYNCS.EXCH.64 URZ, [UR5+0x88], UR12 ;  /* 0x0000880c05ff75b2 */ /* 0x0004640008000100 */
[----:B--2---:R-:W-:Y:S01]  /*0a00*/  NOP ;  /* 0x0000000000007918 */ /* 0x004fe20000000000 */
.L_x_12:
        /* <DEDUP_REMOVED lines=26> */
.L_x_13:
        /* <DEDUP_REMOVED lines=18> */
.L_x_14:
[----:B-1----:R-:W1:Y:S01]  /*0cd0*/  S2UR UR5, SR_CTAID.X ;  /* 0x00000000000579c3 */ /* 0x002e620000002500 */
[----:B------:R-:W-:-:S05]  /*0ce0*/  CS2R.32 R63, SR_CgaSize ;  /* 0x00000000003f7805 */ /* 0x000fca0000008a00 */
[----:B------:R-:W-:-:S05]  /*0cf0*/  IMAD R63, R63, -0xa0, RZ ;  /* 0xffffff603f3f7824 */ /* 0x000fca00078e02ff */
[----:B------:R-:W-:-:S14]  /*0d00*/  R2UR UR9, R63 ;  /* 0x000000003f0972ca */ /* 0x000fdc00000e0000 */
[----:B------:R-:W2:Y:S01]  /*0d10*/  LDCU UR9, c[0x0][UR9+0x2b0] ;  /* 0x00005600090977ac */ /* 0x000ea20008000800 */
[----:B------:R-:W-:Y:S01]  /*0d20*/  NOP ;  /* 0x0000000000007918 */ /* 0x000fe20000000000 */
[----:B------:R-:W-:-:S05]  /*0d30*/  CS2R.32 R63, SR_CgaSize ;  /* 0x00000000003f7805 */ /* 0x000fca0000008a00 */
[----:B------:R-:W-:-:S05]  /*0d40*/  IMAD R63, R63, -0xa0, RZ ;  /* 0xffffff603f3f7824 */ /* 0x000fca00078e02ff */
[----:B------:R-:W-:-:S14]  /*0d50*/  R2UR UR7, R63 ;  /* 0x000000003f0772ca */ /* 0x000fdc00000e0000 */
[----:B------:R-:W3:Y:S01]  /*0d60*/  LDCU UR7, c[0x0][UR7+0x2b4] ;  /* 0x00005680070777ac */ /* 0x000ee20008000800 */
[----:B------:R-:W4:Y:S08]  /*0d70*/  S2UR UR4, SR_CTAID.Y ;  /* 0x00000000000479c3 */ /* 0x000f300000002600 */
[----:B------:R-:W3:Y:S01]  /*0d80*/  LDC R10, c[0x0][0xb24] ;  /* 0x0002c900ff0a7b82 */ /* 0x000ee20000000800 */
[----:B-1----:R-:W-:-:S02]  /*0d90*/  I2FP.F32.U32 R63, UR5 ;  /* 0x00000005003f7c45 */ /* 0x002fc40008201000 */
[----:B------:R-:W-:-:S05]  /*0da0*/  CS2R.32 R3, SR_CgaSize ;  /* 0x0000000000037805 */ /* 0x000fca0000008a00 */
[----:B------:R-:W-:-:S06]  /*0db0*/  IMAD R3, R3, -0xa0, RZ ;  /* 0xffffff6003037824 */ /* 0x000fcc00078e02ff */
[----:B------:R-:W1:Y:S01]  /*0dc0*/  LDC R3, c[0x0][R3+0x2a0] ;  /* 0x0000a80003037b82 */ /* 0x000e620000000800 */
[----:B------:R-:W-:Y:S01]  /*0dd0*/  MOV R15, UR5 ;  /* 0x00000005000f7c02 */ /* 0x000fe20008000f00 */
[----:B--2---:R-:W-:Y:S01]  /*0de0*/  FMUL R63, R63, UR9 ;  /* 0x000000093f3f7c20 */ /* 0x004fe20008400000 */
[----:B----4-:R-:W-:Y:S02]  /*0df0*/  I2FP.F32.U32 R62, UR4 ;  /* 0x00000004003e7c45 */ /* 0x010fe40008201000 */
[----:B------:R-:W-:-:S05]  /*0e00*/  CS2R.32 R2, SR_CgaSize ;  /* 0x0000000000027805 */ /* 0x000fca0000008a00 */
[----:B------:R-:W-:-:S06]  /*0e10*/  IMAD R2, R2, -0xa0, RZ ;  /* 0xffffff6002027824 */ /* 0x000fcc00078e02ff */
[----:B------:R-:W2:Y:S01]  /*0e20*/  LDC R2, c[0x0][R2+0x2a4] ;  /* 0x0000a90002027b82 */ /* 0x000ea20000000800 */
[----:B------:R-:W-:Y:S01]  /*0e30*/  MOV R14, UR4 ;  /* 0x00000004000e7c02 */ /* 0x000fe20008000f00 */
[----:B------:R-:W4:Y:S01]  /*0e40*/  F2I.U32.TRUNC.NTZ R63, R63 ;  /* 0x0000003f003f7305 */ /* 0x000f22000020f000 */
[----:B---3--:R-:W-:-:S05]  /*0e50*/  FMUL R62, R62, UR7 ;  /* 0x000000073e3e7c20 */ /* 0x008fca0008400000 */
[----:B------:R-:W-:Y:S01]  /*0e60*/  BAR.SYNC.DEFER_BLOCKING 0x0 ;  /* 0x0000000000007b1d */ /* 0x000fe20000010000 */
[----:B------:R-:W-:-:S05]  /*0e70*/  ISETP.GE.AND P0, PT, R10, 0x1, PT ;  /* 0x000000010a00780c */ /* 0x000fca0003f06270 */
[----:B------:R-:W3:Y:S02]  /*0e80*/  F2I.U32.TRUNC.NTZ R62, R62 ;  /* 0x0000003e003e7305 */ /* 0x000ee4000020f000 */
[----:B------:R-:W2:Y:S01]  /*0e90*/  S2UR UR36, SR_CTAID.Z ;  /* 0x00000000002479c3 */ /* 0x000ea20000002700 */
[----:B----4-:R-:W-:-:S05]  /*0ea0*/  IADD3 R63, PT, PT, -R63, RZ, RZ ;  /* 0x000000ff3f3f7210 */ /* 0x010fca0007ffe1ff */
[----:B-1----:R-:W-:Y:S01]  /*0eb0*/  IMAD R63, R3, R63, UR5 ;  /* 0x00000005033f7e24 */ /* 0x002fe2000f8e023f */
[----:B---3--:R-:W-:-:S05]  /*0ec0*/  IADD3 R62, PT, PT, -R62, RZ, RZ ;  /* 0x000000ff3e3e7210 */ /* 0x008fca0007ffe1ff */
[----:B--2---:R-:W-:Y:S01]  /*0ed0*/  IMAD R62, R2, R62, UR4 ;  /* 0x00000004023e7e24 */ /* 0x004fe2000f8e023e */
[----:B------:R-:W-:Y:S06]  /*0ee0*/  @!P0 BRA `(.L_x_15) ;  /* 0x0000000000b88947 */ /* 0x000fec0003800000 */
[----:B------:R-:W1:Y:S01]  /*0ef0*/  LDC.64 R4, c[0x0][0xb18] ;  /* 0x0002c600ff047b82 */ /* 0x000e620000000a00 */
[----:B------:R-:W-:-:S07]  /*0f00*/  ISETP.NE.AND P0, PT, R10, 0x1, PT ;  /* 0x000000010a00780c */ /* 0x000fce0003f05270 */
[----:B------:R-:W2:Y:S08]  /*0f10*/  LDC R9, c[0x0][0xb0c] ;  /* 0x0002c300ff097b82 */ /* 0x000eb00000000800 */
[----:B------:R-:W3:Y:S08]  /*0f20*/  LDC R12, c[0x0][0x370] ;  /* 0x0000dc00ff0c7b82 */ /* 0x000ef00000000800 */
[----:B------:R-:W4:Y:S01]  /*0f30*/  LDC R11, c[0x0][0x374] ;  /* 0x0000dd00ff0b7b82 */ /* 0x000f220000000800 */
[----:B-1----:R-:W-:-:S07]  /*0f40*/  ISETP.NE.AND P1, PT, R4, 0x1, PT ;  /* 0x000000010400780c */ /* 0x002fce0003f25270 */
[----:B------:R-:W3:Y:S01]  /*0f50*/  LDC.64 R6, c[0x0][0xb10] ;  /* 0x0002c400ff067b82 */ /* 0x000ee20000000a00 */
[----:B--2---:R-:W-:-:S07]  /*0f60*/  ISETP.NE.AND P2, PT, R9, 0x1, PT ;  /* 0x000000010900780c */ /* 0x004fce0003f45270 */
[----:B------:R-:W1:Y:S08]  /*0f70*/  LDC R8, c[0x0][0xb20] ;  /* 0x0002c800ff087b82 */ /* 0x000e700000000800 */
[----:B------:R-:W2:Y:S01]  /*0f80*/  LDC.64 R2, c[0x0][0xb28] ;  /* 0x0002ca00ff027b82 */ /* 0x000ea20000000a00 */
[----:B----4-:R-:W-:-:S04]  /*0f90*/  IMAD.HI.U32 R13, R11, R5, RZ ;  /* 0x000000050b0d7227 */ /* 0x010fc800078e00ff */
[----:B------:R-:W-:-:S04]  /*0fa0*/  IMAD.HI.U32 R5, R14, R5, RZ ;  /* 0x000000050e057227 */ /* 0x000fc800078e00ff */
[----:B---3--:R-:W-:-:S05]  /*0fb0*/  IMAD.HI.U32 R16, R12, R6, RZ ;  /* 0x000000060c107227 */ /* 0x008fca00078e00ff */
[-C--:B------:R-:W-:Y:S01]  /*0fc0*/  @P2 SHF.R.U32.HI R12, RZ, R7.reuse, R16 ;  /* 0x00000007ff0c2219 */ /* 0x080fe20000011610 */
[----:B------:R-:W-:Y:S01]  /*0fd0*/  IMAD.HI.U32 R16, R15, R6, RZ ;  /* 0x000000060f107227 */ /* 0x000fe200078e00ff */
[-C--:B-1----:R-:W-:Y:S02]  /*0fe0*/  @P1 SHF.R.U32.HI R11, RZ, R8.reuse, R13 ;  /* 0x00000008ff0b1219 */ /* 0x082fe4000001160d */
[----:B------:R-:W-:Y:S02]  /*0ff0*/  SHF.R.U32.HI R5, RZ, R8, R5 ;  /* 0x00000008ff057219 */ /* 0x000fe40000011605 */
[----:B------:R-:W-:Y:S02]  /*1000*/  SHF.R.U32.HI R16, RZ, R7, R16 ;  /* 0x00000007ff107219 */ /* 0x000fe40000011610 */
[----:B------:R-:W-:Y:S01]  /*1010*/  SEL R5, R14, R5, !P1 ;  /* 0x000000050e057207 */ /* 0x000fe20004800000 */
[----:B--2---:R-:W-:Y:S01]  /*1020*/  IMAD.HI.U32 R13, R11, R2, RZ ;  /* 0x000000020b0d7227 */ /* 0x004fe200078e00ff */
[----:B------:R-:W-:-:S03]  /*1030*/  SEL R16, R15, R16, !P2 ;  /* 0x000000100f107207 */ /* 0x000fc60005000000 */
[----:B------:R-:W-:Y:S01]  /*1040*/  IMAD.HI.U32 R6, R12, R2, RZ ;  /* 0x000000020c067227 */ /* 0x000fe200078e00ff */
[----:B------:R-:W-:-:S04]  /*1050*/  @P0 SHF.R.U32.HI R11, RZ, R3, R13 ;  /* 0x00000003ff0b0219 */ /* 0x000fc8000001160d */
[----:B------:R-:W-:Y:S01]  /*1060*/  @P0 SHF.R.U32.HI R12, RZ, R3, R6 ;  /* 0x00000003ff0c0219 */ /* 0x000fe20000011606 */
[----:B------:R-:W-:-:S04]  /*1070*/  IMAD R11, R11, R10, RZ ;  /* 0x0000000a0b0b7224 */ /* 0x000fc800078e02ff */
[----:B------:R-:W-:Y:S01]  /*1080*/  IMAD R6, R12, R10, RZ ;  /* 0x0000000a0c067224 */ /* 0x000fe200078e02ff */
[----:B------:R-:W-:-:S04]  /*1090*/  ISETP.GE.AND P1, PT, R5, R11, PT ;  /* 0x0000000b0500720c */ /* 0x000fc80003f26270 */
[----:B------:R-:W-:Y:S01]  /*10a0*/  ISETP.GE.OR P1, PT, R16, R6, P1 ;  /* 0x000000061000720c */ /* 0x000fe20000f26670 */
[----:B------:R-:W-:-:S05]  /*10b0*/  IMAD.HI.U32 R6, R5, R2, RZ ;  /* 0x0000000205067227 */ /* 0x000fca00078e00ff */
[----:B------:R-:W-:-:S04]  /*10c0*/  SHF.R.U32.HI R6, RZ, R3, R6 ;  /* 0x00000003ff067219 */ /* 0x000fc80000011606 */
[----:B------:R-:W-:-:S03]  /*10d0*/  SEL R6, R5, R6, !P0 ;  /* 0x0000000605067207 */ /* 0x000fc60004000000 */
[----:B------:R-:W-:Y:S01]  /*10e0*/  @!P1 IMAD.HI.U32 R7, R16, R2, RZ ;  /* 0x0000000210079227 */ /* 0x000fe200078e00ff */
[----:B------:R-:W-:-:S04]  /*10f0*/  IADD3 R2, PT, PT, -R6, RZ, RZ ;  /* 0x000000ff06027210 */ /* 0x000fc80007ffe1ff */
[----:B------:R-:W-:Y:S01]  /*1100*/  @!P1 SHF.R.U32.HI R3, RZ, R3, R7 ;  /* 0x00000003ff039219 */ /* 0x000fe20000011607 */
[----:B------:R-:W-:Y:S01]  /*1110*/  IMAD R2, R10, R2, R5 ;  /* 0x000000020a027224 */ /* 0x000fe200078e0205 */
[----:B------:R-:W-:Y:S02]  /*1120*/  IADD3 R7, PT, PT, -R5, RZ, RZ ;  /* 0x000000ff05077210 */ /* 0x000fe40007ffe1ff */
[----:B------:R-:W-:-:S03]  /*1130*/  @!P1 SEL R3, R16, R3, !P0 ;  /* 0x0000000310039207 */ /* 0x000fc60004000000 */
[----:B------:R-:W-:Y:S02]  /*1140*/  IMAD R7, R4, R7, R14 ;  /* 0x0000000704077224 */ /* 0x000fe400078e020e */
[--C-:B------:R-:W-:Y:S02]  /*1150*/  @!P1 IMAD.IADD R6, R6, 0x1, -R3.reuse ;  /* 0x0000000106069824 */ /* 0x100fe400078e0a03 */
[----:B------:R-:W-:Y:S01]  /*1160*/  @!P1 IMAD R3, R2, R12, R3 ;  /* 0x0000000c02039224 */ /* 0x000fe200078e0203 */
[----:B------:R-:W-:Y:S01]  /*1170*/  IADD3 R2, PT, PT, -R16, RZ, RZ ;  /* 0x000000ff10027210 */ /* 0x000fe20007ffe1ff */
[----:B------:R-:W-:Y:S02]  /*1180*/  @!P1 IMAD R5, R6, R10, R16 ;  /* 0x0000000a06059224 */ /* 0x000fe400078e0210 */
[----:B------:R-:W-:Y:S02]  /*1190*/  @!P1 IMAD.MOV.U32 R16, RZ, RZ, R3 ;  /* 0x000000ffff109224 */ /* 0x000fe400078e0003 */
[----:B------:R-:W-:-:S02]  /*11a0*/  IMAD R2, R9, R2, R15 ;  /* 0x0000000209027224 */ /* 0x000fc400078e020f */
[----:B------:R-:W-:Y:S02]  /*11b0*/  IMAD R14, R5, R4, R7 ;  /* 0x00000004050e7224 */ /* 0x000fe400078e0207 */
[----:B------:R-:W-:Y:S02]  /*11c0*/  IMAD R15, R16, R9, R2 ;  /* 0x00000009100f7224 */ /* 0x000fe400078e0202 */
.L_x_15:
[----:B------:R-:W1:Y:S01]  /*11d0*/  LDCU UR4, c[0x0][0xb30] ;  /* 0x00016600ff0477ac */ /* 0x000e620008000800 */
[----:B------:R-:W2:Y:S08]  /*11e0*/  S2UR UR37, SR_CgaCtaId ;  /* 0x00000000002579c3 */ /* 0x000eb00000008800 */
[----:B------:R-:W3:Y:S01]  /*11f0*/  LDC R26, c[0x0][0xb24] ;  /* 0x0002c900ff1a7b82 */ /* 0x000ee20000000800 */
[----:B-1----:R-:W-:-:S09]  /*1200*/  UISETP.NE.AND UP1, UPT, UR4, 0x1, UPT ;  /* 0x000000010400788c */ /* 0x002fd2000bf25270 */
[----:B--2---:R-:W-:Y:S05]  /*1210*/  BRA.U UP1, `(.L_x_16) ;  /* 0x0000000101407547 */ /* 0x004fea000b800000 */
[----:B------:R-:W1:Y:S08]  /*1220*/  LDC.64 R4, c[0x0][0xb10] ;  /* 0x0002c400ff047b82 */ /* 0x000e700000000a00 */
[----:B------:R-:W2:Y:S08]  /*1230*/  LDC.64 R2, c[0x0][0xb18] ;  /* 0x0002c600ff027b82 */ /* 0x000eb00000000a00 */
[----:B------:R-:W4:Y:S08]  /*1240*/  LDC R6, c[0x0][0xb20] ;  /* 0x0002c800ff067b82 */ /* 0x000f300000000800 */
[----:B------:R-:W3:Y:S01]  /*1250*/  LDC R7, c[0x0][0xb0c] ;  /* 0x0002c300ff077b82 */ /* 0x000ee20000000800 */
[----:B-1----:R-:W-:-:S05]  /*1260*/  IMAD.HI.U32 R4, R15, R4, RZ ;  /* 0x000000040f047227 */ /* 0x002fca00078e00ff */
[----:B------:R-:W-:Y:S01]  /*1270*/  SHF.R.U32.HI R4, RZ, R5, R4 ;  /* 0x00000005ff047219 */ /* 0x000fe20000011604 */
[----:B--2---:R-:W-:Y:S01]  /*1280*/  IMAD.HI.U32 R3, R14, R3, RZ ;  /* 0x000000030e037227 */ /* 0x004fe200078e00ff */
[----:B------:R-:W-:-:S04]  /*1290*/  ISETP.NE.AND P0, PT, R2, 0x1, PT ;  /* 0x000000010200780c */ /* 0x000fc80003f05270 */
[----:B----4-:R-:W-:-:S04]  /*12a0*/  SHF.R.U32.HI R3, RZ, R6, R3 ;  /* 0x00000006ff037219 */ /* 0x010fc80000011603 */
[----:B------:R-:W-:Y:S02]  /*12b0*/  SEL R3, R14, R3, !P0 ;  /* 0x000000030e037207 */ /* 0x000fe40004000000 */
[----:B---3--:R-:W-:-:S04]  /*12c0*/  ISETP.NE.AND P1, PT, R7, 0x1, PT ;  /* 0x000000010700780c */ /* 0x008fc80003f25270 */
[----:B------:R-:W-:-:S05]  /*12d0*/  SEL R4, R15, R4, !P1 ;  /* 0x000000040f047207 */ /* 0x000fca0004800000 */
[----:B------:R-:W-:Y:S02]  /*12e0*/  IMAD.IADD R5, R3, 0x1, -R4 ;  /* 0x0000000103057824 */ /* 0x000fe400078e0a04 */
[----:B------:R-:W-:Y:S02]  /*12f0*/  IMAD.IADD R3, R4, 0x1, -R3 ;  /* 0x0000000104037824 */ /* 0x000fe400078e0a03 */
[----:B------:R-:W-:Y:S02]  /*1300*/  IMAD R15, R5, R7, R15 ;  /* 0x00000007050f7224 */ /* 0x000fe400078e020f */
[----:B------:R-:W-:-:S07]  /*1310*/  IMAD R14, R3, R2, R14 ;  /* 0x00000002030e7224 */ /* 0x000fce00078e020e */
.L_x_16:
[----:B------:R-:W-:Y:S01]  /*1320*/  BAR.SYNC.DEFER_BLOCKING 0x0 ;  /* 0x0000000000007b1d */ /* 0x000fe20000010000 */
[----:B------:R-:W-:Y:S01]  /*1330*/  UISETP.NE.AND UP1, UPT, UR8, 0x2, UPT ;  /* 0x000000020800788c */ /* 0x000fe2000bf25270 */
[----:B------:R-:W-:Y:S02]  /*1340*/  ISETP.NE.OR P5, PT, R0, 0x2, !P5 ;  /* 0x000000020000780c */ /* 0x000fe40006fa5670 */
[----:B------:R-:W-:-:S06]  /*1350*/  LOP3.LUT R2, R76, 0x1f, RZ, 0xc0, !PT ;  /* 0x0000001f4c027812 */ /* 0x000fcc00078ec0ff */
[----:B------:R-:W-:Y:S05]  /*1360*/  BRA.U UP1, `(.L_x_17) ;  /* 0x0000001101147547 */ /* 0x000fea000b800000 */
[----:B------:R-:W1:Y:S01]  /*1370*/  LDCU UR13, c[0x0][0x38c] ;  /* 0x00007180ff0d77ac */ /* 0x000e620008000800 */
[----:B------:R-:W2:Y:S01]  /*1380*/  LDC R8, c[0x0][0x370] ;  /* 0x0000dc00ff087b82 */ /* 0x000ea20000000800 */
[----:B------:R-:W-:Y:S01]  /*1390*/  PLOP3.LUT P1, PT, PT, PT, UP2, 0x80, 0x8 ;  /* 0x000000000008781c */ /* 0x000fe20003f2f028 */
[----:B------:R-:W-:Y:S01]  /*13a0*/  IMAD.MOV.U32 R17, RZ, RZ, 0x1 ;  /* 0x00000001ff117424 */ /* 0x000fe200078e00ff */
[----:B------:R-:W-:Y:S01]  /*13b0*/  ISETP.EQ.OR P4, PT, R2, RZ, P5 ;  /* 0x000000ff0200720c */ /* 0x000fe20002f82670 */
[----:B------:R-:W-:Y:S01]  /*13c0*/  IMAD.MOV.U32 R16, RZ, RZ, RZ ;  /* 0x000000ffff107224 */ /* 0x000fe200078e00ff */
[----:B------:R-:W-:Y:S02]  /*13d0*/  PLOP3.LUT P1, PT, P1, PT, PT, 0x8, 0x80 ;  /* 0x000000000080781c */ /* 0x000fe40000f2e170 */
[----:B------:R-:W-:Y:S01]  /*13e0*/  CS2R R12, SRZ ;  /* 0x00000000000c7805 */ /* 0x000fe2000001ff00 */
[----:B------:R-:W-:Y:S01]  /*13f0*/  IMAD.MOV.U32 R11, RZ, RZ, 0x1 ;  /* 0x00000001ff0b7424 */ /* 0x000fe200078e00ff */
[----:B------:R-:W4:Y:S01]  /*1400*/  LDC R0, c[0x0][0x374] ;  /* 0x0000dd00ff007b82 */ /* 0x000f220000000800 */
[----:B------:R-:W2:Y:S01]  /*1410*/  LDCU.64 UR22, c[0x0][0x348] ;  /* 0x00006900ff1677ac */ /* 0x000ea20008000a00 */
[----:B------:R-:W-:Y:S01]  /*1420*/  UMOV UR6, URZ ;  /* 0x000000ff00067c82 */ /* 0x000fe20008000000 */
[----:B-1----:R-:W-:-:S04]  /*1430*/  UIADD3 UR5, UPT, UPT, UR13, 0x1f, URZ ;  /* 0x0000001f0d057890 */ /* 0x002fc8000fffe0ff */
[----:B------:R-:W-:-:S04]  /*1440*/  USHF.R.S32.HI UR4, URZ, 0x1f, UR5 ;  /* 0x0000001fff047899 */ /* 0x000fc80008011405 */
[----:B------:R-:W-:-:S04]  /*1450*/  ULEA.HI UR4, UR4, UR5, URZ, 0x5 ;  /* 0x0000000504047291 */ /* 0x000fc8000f8f28ff */
[----:B------:R-:W-:Y:S02]  /*1460*/  USHF.R.S32.HI UR15, URZ, 0x5, UR4 ;  /* 0x00000005ff0f7899 */ /* 0x000fe40008011404 */
[----:B------:R-:W-:Y:S02]  /*1470*/  UIADD3 UR4, UPT, UPT, UR13, -0x1, URZ ;  /* 0xffffffff0d047890 */ /* 0x000fe4000fffe0ff */
[----:B------:R-:W-:Y:S02]  /*1480*/  UISETP.LT.U32.AND UP0, UPT, UR15, 0x2, UPT ;  /* 0x000000020f00788c */ /* 0x000fe4000bf01070 */
[----:B------:R-:W-:Y:S02]  /*1490*/  UISETP.GE.U32.AND UP1, UPT, UR4, -0x3f, UPT ;  /* 0xffffffc10400788c */ /* 0x000fe4000bf26070 */
[----:B------:R-:W-:Y:S02]  /*14a0*/  USEL UR14, UR15, 0x2, UP0 ;  /* 0x000000020f0e7887 */ /* 0x000fe40008000000 */
[----:B------:R-:W-:-:S02]  /*14b0*/  UIADD3 UR13, UPT, UPT, UR13, 0x3e, URZ ;  /* 0x0000003e0d0d7890 */ /* 0x000fc4000fffe0ff */
[----:B------:R-:W-:Y:S02]  /*14c0*/  UIADD3 UR5, UPT, UPT, UR14, -0x1, URZ ;  /* 0xffffffff0e057890 */ /* 0x000fe4000fffe0ff */
[----:B------:R-:W-:-:S03]  /*14d0*/  UIADD3 UR7, UPT, UPT, UR15, -UR14, URZ ;  /* 0x8000000e0f077290 */ /* 0x000fc6000fffe0ff */
[----:B------:R-:W-:-:S04]  /*14e0*/  @UP1 UIADD3 UR5, UPT, UPT, UR14, URZ, URZ ;  /* 0x000000ff0e051290 */ /* 0x000fc8000fffe0ff */
[----:B--2---:R-:W-:-:S12]  /*14f0*/  UIADD3 UR5, UPT, UPT, UR5, 0x1, URZ ;  /* 0x0000000105057890 */ /* 0x004fd8000fffe0ff */
.L_x_35:
[----:B------:R-:W-:Y:S01]  /*1500*/  UISETP.NE.AND UP0, UPT, UR37, URZ, UPT ;  /* 0x000000ff2500728c */ /* 0x000fe2000bf05270 */
[----:B------:R-:W1:Y:S08]  /*1510*/  S2UR UR37, SR_CgaCtaId ;  /* 0x00000000002579c3 */ /* 0x000e700000008800 */
[----:B------:R-:W-:Y:S05]  /*1520*/  BRA.U UP0, `(.L_x_18) ;  /* 0x0000000100347547 */ /* 0x000fea000b800000 */
[----:B------:R-:W2:Y:S01]  /*1530*/  S2R R2, SR_CgaCtaId ;  /* 0x0000000000027919 */ /* 0x000ea20000008800 */
[----:B------:R-:W-:-:S04]  /*1540*/  MOV R3, 0x400 ;  /* 0x0000040000037802 */ /* 0x000fc80000000f00 */
[----:B--2---:R-:W-:Y:S02]  /*1550*/  LEA R2, R2, R3, 0x18 ;  /* 0x0000000302027211 */ /* 0x004fe400078ec0ff */
[----:B------:R-:W-:-:S03]  /*1560*/  SHF.L.U32 R3, R11, 0x1f, RZ ;  /* 0x0000001f0b037819 */ /* 0x000fc600000006ff */
[----:B------:R-:W-:-:S04]  /*1570*/  IMAD R2, R12, 0x8, R2 ;  /* 0x000000080c027824 */ /* 0x000fc800078e0202 */
[----:B------:R-:W2:Y:S02]  /*1580*/  SYNCS.PHASECHK.TRANS64.TRYWAIT P0, [R2+URZ+0xe0], R3 ;  /* 0x0000e003020075a7 */ /* 0x000ea400080011ff */
[----:B--2---:R-:W-:Y:S05]  /*1590*/  @!P0 BRA `(.L_x_19) ;  /* 0x0000009400f88947 */ /* 0x004fea0003800000 */
.L_x_165:
[----:B------:R-:W-:Y:S01]  /*15a0*/  VIADD R12, R12, 0x1 ;  /* 0x000000010c0c7836 */ /* 0x000fe20000000000 */
[----:B------:R2:W-:Y:S04]  /*15b0*/  SYNCS.ARRIVE.TRANS64.A1T0 RZ, [R2+URZ+0xd0], RZ ;  /* 0x0000d0ff02ff79a7 */ /* 0x0005e800081000ff */
[----:B------:R-:W-:-:S04]  /*15c0*/  ISETP.NE.AND P0, PT, R12, 0x2, PT ;  /* 0x000000020c00780c */ /* 0x000fc80003f05270 */
[----:B------:R-:W-:Y:S02]  /*15d0*/  SEL R12, R12, RZ, P0 ;  /* 0x000000ff0c0c7207 */ /* 0x000fe40000000000 */
[----:B--2---:R-:W-:-:S04]  /*15e0*/  SEL R2, RZ, 0x1, P0 ;  /* 0x00000001ff027807 */ /* 0x004fc80000000000 */
[----:B------:R-:W-:-:S07]  /*15f0*/  LOP3.LUT R11, R11, R2, RZ, 0x3c, !PT ;  /* 0x000000020b0b7212 */ /* 0x000fce00078e3cff */
.L_x_18:
[----:B------:R-:W-:Y:S01]  /*1600*/  UMOV UR4, 0x400 ;  /* 0x0000040000047882 */ /* 0x000fe20000000000 */
[----:B------:R-:W-:Y:S01]  /*1610*/  SHF.L.U32 R2, R17, 0x1f, RZ ;  /* 0x0000001f11027819 */ /* 0x000fe200000006ff */
[----:B-1----:R-:W-:Y:S01]  /*1620*/  ULEA UR4, UR37, UR4, 0x18 ;  /* 0x0000000425047291 */ /* 0x002fe2000f8ec0ff */
[----:B------:R-:W-:Y:S01]  /*1630*/  R2UR UR35, R15 ;  /* 0x000000000f2372ca */ /* 0x000fe200000e0000 */
[----:B------:R-:W-:Y:S01]  /*1640*/  UISETP.GE.U32.AND UP0, UPT, UR13, 0x3f, UPT ;  /* 0x0000003f0d00788c */ /* 0x000fe2000bf06070 */
[----:B------:R-:W-:Y:S01]  /*1650*/  R2UR UR11, R14 ;  /* 0x000000000e0b72ca */ /* 0x000fe200000e0000 */
[----:B------:R-:W-:Y:S01]  /*1660*/  ULEA UR8, UR6, UR4, 0x3 ;  /* 0x0000000406087291 */ /* 0x000fe2000f8e18ff */
[----:B------:R-:W-:-:S08]  /*1670*/  UMOV UR24, URZ ;  /* 0x000000ff00187c82 */ /* 0x000fd00008000000 */
[----:B------:R1:W2:Y:S01]  /*1680*/  SYNCS.PHASECHK.TRANS64.TRYWAIT P0, [UR8+0x10], R2 ;  /* 0x00001002ff0075a7 */ /* 0x0002a20008001108 */
[----:B------:R-:W-:Y:S02]  /*1690*/  USHF.L.U32 UR35, UR35, 0x6, URZ ;  /* 0x0000000623237899 */ /* 0x000fe400080006ff */
[----:B------:R-:W-:Y:S01]  /*16a0*/  USHF.L.U32 UR11, UR11, 0x8, URZ ;  /* 0x000000080b0b7899 */ /* 0x000fe200080006ff */
[----:B------:R-:W-:Y:S11]  /*16b0*/  BRA.U !UP0, `(.L_x_20) ;  /* 0x0000000108a87547 */ /* 0x000ff6000b800000 */
[----:B------:R-:W-:Y:S01]  /*16c0*/  UMOV UR16, URZ ;  /* 0x000000ff00107c82 */ /* 0x000fe20008000000 */
[----:B------:R-:W-:-:S05]  /*16d0*/  UMOV UR17, UR6 ;  /* 0x0000000600117c82 */ /* 0x000fca0008000000 */
.L_x_25:
[----:B-1----:R-:W-:Y:S01]  /*16e0*/  ULEA UR33, UR17, UR4, 0x3 ;  /* 0x0000000411217291 */ /* 0x002fe2000f8e18ff */
[----:B--2---:R-:W-:Y:S01]  /*16f0*/  @!P5 MOV R3, 0xa000 ;  /* 0x0000a0000003d802 */ /* 0x004fe20000000f00 */
[----:B--2---:R-:W-:Y:S10]  /*1700*/  @P0 BRA `(.L_x_21) ;  /* 0x00000000000c0947 */ /* 0x004ff40003800000 */
[----:B------:R-:W-:-:S04]  /*1710*/  SHF.L.U32 R4, R17, 0x1f, RZ ;  /* 0x0000001f11047819 */ /* 0x000fc800000006ff */
[----:B------:R-:W2:Y:S02]  /*1720*/  SYNCS.PHASECHK.TRANS64.TRYWAIT P0, [UR33+0x10], R4 ;  /* 0x00001004ff0075a7 */ /* 0x000ea40008001121 */
[----:B--2---:R-:W-:Y:S05]  /*1730*/  @!P0 BRA `(.L_x_22) ;  /* 0x0000009400a48947 */ /* 0x004fea0003800000 */
.L_x_21:
[----:B------:R2:W-:Y:S01]  /*1740*/  @!P5 SYNCS.ARRIVE.TRANS64 RZ, [UR33], R3 ;  /* 0x00000003ffffd9a7 */ /* 0x0005e20008000021 */
[----:B------:R-:W-:Y:S04]  /*1750*/  BSSY.RECONVERGENT B0, `(.L_x_23) ;  /* 0x0000003000007945 */ /* 0x000fe80003800200 */
[----:B------:R-:W-:Y:S05]  /*1760*/  @P4 BRA `(.L_x_24) ;  /* 0x0000000000044947 */ /* 0x000fea0003800000 */
[----:B------:R-:W-:Y:S05]  /*1770*/  BPT.TRAP 0x1 ;  /* 0x000000040000795c */ /* 0x000fea0000300000 */
.L_x_24:
[----:B------:R-:W-:Y:S05]  /*1780*/  BSYNC.RECONVERGENT B0 ;  /* 0x0000000000007941 */ /* 0x000fea0003800200 */
.L_x_23:
[----:B------:R-:W-:Y:S02]  /*1790*/  UIADD3 UR6, UPT, UPT, UR17, 0x1, URZ ;  /* 0x0000000111067890 */ /* 0x000fe4000fffe0ff */
[----:B------:R-:W-:Y:S02]  /*17a0*/  ULEA UR32, UR17, UR4, 0xd ;  /* 0x0000000411207291 */ /* 0x000fe4000f8e68ff */
[----:B------:R-:W-:Y:S02]  /*17b0*/  UISETP.NE.AND UP0, UPT, UR6, 0x2, UPT ;  /* 0x000000020600788c */ /* 0x000fe4000bf05270 */
[----:B------:R-:W-:Y:S02]  /*17c0*/  UIADD3 UR26, UP1, UPT, UR22, 0x80, URZ ;  /* 0x00000080161a7890 */ /* 0x000fe4000ff3e0ff */
[----:B------:R-:W-:Y:S02]  /*17d0*/  USEL UR9, URZ, 0x1, UP0 ;  /* 0x00000001ff097887 */ /* 0x000fe40008000000 */
[----:B------:R-:W-:-:S02]  /*17e0*/  USEL UR6, UR6, URZ, UP0 ;  /* 0x000000ff06067287 */ /* 0x000fc40008000000 */
[----:B------:R-:W-:Y:S02]  /*17f0*/  UIADD3 UR20, UP0, UPT, UR22, 0x180, URZ ;  /* 0x0000018016147890 */ /* 0x000fe4000ff1e0ff */
[----:B------:R-:W-:Y:S01]  /*1800*/  ULEA UR8, UR6, UR4, 0x3 ;  /* 0x0000000406087291 */ /* 0x000fe2000f8e18ff */
[----:B------:R-:W-:Y:S01]  /*1810*/  LOP3.LUT R17, R17, UR9, RZ, 0x3c, !PT ;  /* 0x0000000911117c12 */ /* 0x000fe2000f8e3cff */
[----:B------:R-:W-:Y:S02]  /*1820*/  USHF.L.U32 UR34, UR16, 0x5, URZ ;  /* 0x0000000510227899 */ /* 0x000fe400080006ff */
[----:B------:R-:W-:Y:S01]  /*1830*/  UIADD3.X UR27, UPT, UPT, URZ, UR23, URZ, UP1, !UPT ;  /* 0x00000017ff1b7290 */ /* 0x000fe20008ffe4ff */
[----:B-1----:R-:W-:Y:S01]  /*1840*/  SHF.L.U32 R2, R17, 0x1f, RZ ;  /* 0x0000001f11027819 */ /* 0x002fe200000006ff */
[----:B------:R-:W-:Y:S02]  /*1850*/  UIADD3 UR32, UPT, UPT, UR32, 0x8800, URZ ;  /* 0x0000880020207890 */ /* 0x000fe4000fffe0ff */
[----:B------:R-:W-:Y:S01]  /*1860*/  UIADD3.X UR21, UPT, UPT, URZ, UR23, URZ, UP0, !UPT ;  /* 0x00000017ff157290 */ /* 0x000fe200087fe4ff */
[----:B------:R1:W1:Y:S01]  /*1870*/  SYNCS.PHASECHK.TRANS64.TRYWAIT P0, [UR8+0x10], R2 ;  /* 0x00001002ff0075a7 */ /* 0x0002620008001108 */
[----:B------:R-:W-:Y:S01]  /*1880*/  ULEA UR8, UR17, UR4, 0xf ;  /* 0x0000000411087291 */ /* 0x000fe2000f8e78ff */
[----:B------:R-:W-:Y:S01]  /*1890*/  UMOV UR18, 0x0 ;  /* 0x0000000000127882 */ /* 0x000fe20000000000 */
[----:B------:R-:W-:-:S02]  /*18a0*/  UMOV UR19, 0x10000000 ;  /* 0x1000000000137882 */ /* 0x000fc40000000000 */
[----:B------:R-:W-:Y:S01]  /*18b0*/  UIADD3 UR8, UPT, UPT, UR8, 0xc800, URZ ;  /* 0x0000c80008087890 */ /* 0x000fe2000fffe0ff */
[----:B------:R1:W-:Y:S01]  /*18c0*/  UTMALDG.3D [UR32], [UR26], desc[UR18] ;  /* 0x000012201a0075b4 */ /* 0x0003e20008011000 */
[----:B------:R-:W-:Y:S01]  /*18d0*/  UMOV UR12, UR36 ;  /* 0x00000024000c7c82 */ /* 0x000fe20008000000 */
[----:B------:R-:W-:Y:S01]  /*18e0*/  UMOV UR9, UR33 ;  /* 0x0000002100097c82 */ /* 0x000fe20008000000 */
[----:B------:R-:W-:Y:S01]  /*18f0*/  UMOV UR10, UR34 ;  /* 0x00000022000a7c82 */ /* 0x000fe20008000000 */
[----:B------:R-:W-:Y:S01]  /*1900*/  UIADD3 UR16, UPT, UPT, UR16, 0x1, URZ ;  /* 0x0000000110107890 */ /* 0x000fe2000fffe0ff */
[----:B------:R-:W-:Y:S01]  /*1910*/  UMOV UR24, UR5 ;  /* 0x0000000500187c82 */ /* 0x000fe20008000000 */
[----:B------:R-:W-:Y:S02]  /*1920*/  UMOV UR17, UR6 ;  /* 0x0000000600117c82 */ /* 0x000fe40008000000 */
[----:B------:R1:W-:Y:S01]  /*1930*/  UTMALDG.3D [UR8], [UR20], desc[UR18] ;  /* 0x00001208140075b4 */ /* 0x0003e20008011000 */
[----:B------:R-:W-:-:S09]  /*1940*/  UISETP.NE.AND UP0, UPT, UR16, UR5, UPT ;  /* 0x000000051000728c */ /* 0x000fd2000bf05270 */
[----:B------:R-:W-:Y:S05]  /*1950*/  BRA.U UP0, `(.L_x_25) ;  /* 0xfffffffd00607547 */ /* 0x000fea000b83ffff */
.L_x_20:
[----:B-1----:R-:W-:Y:S01]  /*1960*/  ULEA UR8, UR6, UR4, 0x3 ;  /* 0x0000000406087291 */ /* 0x002fe2000f8e18ff */
[----:B------:R-:W-:Y:S01]  /*1970*/  SHF.L.U32 R2, R17, 0x1f, RZ ;  /* 0x0000001f11027819 */ /* 0x000fe200000006ff */
[----:B------:R-:W-:Y:S01]  /*1980*/  @!P1 SYNCS.ARRIVE.TRANS64.A1T0 RZ, [UR4+0x68], RZ ;  /* 0x000068ffffff99a7 */ /* 0x000fe20008100004 */
[----:B------:R-:W-:-:S06]  /*1990*/  UISETP.GT.AND UP0, UPT, UR15, UR14, UPT ;  /* 0x0000000e0f00728c */ /* 0x000fcc000bf04270 */
[----:B--2---:R1:W2:Y:S03]  /*19a0*/  SYNCS.PHASECHK.TRANS64.TRYWAIT P0, [UR8+0x10], R2 ;  /* 0x00001002ff0075a7 */ /* 0x0042a60008001108 */
[----:B------:R-:W-:Y:S05]  /*19b0*/  BRA.U !UP0, `(.L_x_26) ;  /* 0x0000000108ac7547 */ /* 0x000fea000b800000 */
[----:B------:R-:W-:Y:S01]  /*19c0*/  UIADD3 UR21, UPT, UPT, UR7, UR24, URZ ;  /* 0x0000001807157290 */ /* 0x000fe2000fffe0ff */
[----:B------:R-:W-:-:S11]  /*19d0*/  UMOV UR25, UR6 ;  /* 0x0000000600197c82 */ /* 0x000fd60008000000 */
.L_x_31:
[----:B-1----:R-:W-:Y:S01]  /*19e0*/  ULEA UR17, UR25, UR4, 0x3 ;  /* 0x0000000419117291 */ /* 0x002fe2000f8e18ff */
[----:B--2---:R-:W-:Y:S01]  /*19f0*/  @!P5 MOV R3, 0xa000 ;  /* 0x0000a0000003d802 */ /* 0x004fe20000000f00 */
[----:B--2---:R-:W-:Y:S10]  /*1a00*/  @P0 BRA `(.L_x_27) ;  /* 0x00000000000c0947 */ /* 0x004ff40003800000 */
[----:B------:R-:W-:-:S04]  /*1a10*/  SHF.L.U32 R4, R17, 0x1f, RZ ;  /* 0x0000001f11047819 */ /* 0x000fc800000006ff */
[----:B------:R-:W2:Y:S02]  /*1a20*/  SYNCS.PHASECHK.TRANS64.TRYWAIT P0, [UR17+0x10], R4 ;  /* 0x00001004ff0075a7 */ /* 0x000ea40008001111 */
[----:B--2---:R-:W-:Y:S05]  /*1a30*/  @!P0 BRA `(.L_x_28) ;  /* 0x0000009000fc8947 */ /* 0x004fea0003800000 */
.L_x_27:
[----:B------:R2:W-:Y:S01]  /*1a40*/  @!P5 SYNCS.ARRIVE.TRANS64 RZ, [UR17], R3 ;  /* 0x00000003ffffd9a7 */ /* 0x0005e20008000011 */
[----:B------:R-:W-:Y:S04]  /*1a50*/  BSSY.RECONVERGENT B0, `(.L_x_29) ;  /* 0x0000003000007945 */ /* 0x000fe80003800200 */
[----:B------:R-:W-:Y:S05]  /*1a60*/  @P4 BRA `(.L_x_30) ;  /* 0x0000000000044947 */ /* 0x000fea0003800000 */
[----:B------:R-:W-:Y:S05]  /*1a70*/  BPT.TRAP 0x1 ;  /* 0x000000040000795c */ /* 0x000fea0000300000 */
.L_x_30:
[----:B------:R-:W-:Y:S05]  /*1a80*/  BSYNC.RECONVERGENT B0 ;  /* 0x0000000000007941 */ /* 0x000fea0003800200 */
.L_x_29:
        /* <DEDUP_REMOVED lines=10> */
[----:B------:R-:W-:Y:S01]  /*1b30*/  UIADD3 UR16, UPT, UPT, UR16, 0x8800, URZ ;  /* 0x0000880010107890 */ /* 0x000fe2000fffe0ff */
[----:B-1----:R-:W-:Y:S01]  /*1b40*/  SHF.L.U32 R2, R17, 0x1f, RZ ;  /* 0x0000001f11027819 */ /* 0x002fe200000006ff */
[----:B------:R-:W-:Y:S02]  /*1b50*/  UIADD3.X UR31, UPT, UPT, URZ, UR23, URZ, UP1, !UPT ;  /* 0x00000017ff1f7290 */ /* 0x000fe40008ffe4ff */
[----:B------:R-:W-:Y:S01]  /*1b60*/  UIADD3.X UR29, UPT, UPT, URZ, UR23, URZ, UP0, !UPT ;  /* 0x00000017ff1d7290 */ /* 0x000fe200087fe4ff */
[----:B------:R1:W1:Y:S01]  /*1b70*/  SYNCS.PHASECHK.TRANS64.TRYWAIT P0, [UR8+0x10], R2 ;  /* 0x00001002ff0075a7 */ /* 0x0002620008001108 */
[----:B------:R-:W-:Y:S01]  /*1b80*/  ULEA UR8, UR25, UR4, 0xf ;  /* 0x0000000419087291 */ /* 0x000fe2000f8e78ff */
[----:B------:R-:W-:Y:S01]  /*1b90*/  UMOV UR26, 0x0 ;  /* 0x00000000001a7882 */ /* 0x000fe20000000000 */
[----:B------:R-:W-:-:S02]  /*1ba0*/  UMOV UR27, 0x10000000 ;  /* 0x10000000001b7882 */ /* 0x000fc40000000000 */
[----:B------:R-:W-:Y:S01]  /*1bb0*/  UIADD3 UR8, UPT, UPT, UR8, 0xc800, URZ ;  /* 0x0000c80008087890 */ /* 0x000fe2000fffe0ff */
[----:B------:R-:W-:Y:S01]  /*1bc0*/  UMOV UR19, UR35 ;  /* 0x0000002300137c82 */ /* 0x000fe20008000000 */
[----:B------:R-:W-:Y:S01]  /*1bd0*/  UMOV UR20, UR36 ;  /* 0x0000002400147c82 */ /* 0x000fe20008000000 */
[----:B------:R-:W-:Y:S01]  /*1be0*/  UMOV UR12, UR36 ;  /* 0x00000024000c7c82 */ /* 0x000fe20008000000 */
[----:B------:R-:W-:Y:S01]  /*1bf0*/  UMOV UR9, UR17 ;  /* 0x0000001100097c82 */ /* 0x000fe20008000000 */
[----:B------:R-:W-:Y:S01]  /*1c00*/  UMOV UR10, UR18 ;  /* 0x00000012000a7c82 */ /* 0x000fe20008000000 */
[----:B------:R1:W-:Y:S01]  /*1c10*/  UTMALDG.3D [UR16], [UR30], desc[UR26] ;  /* 0x00001a101e0075b4 */ /* 0x0003e20008011000 */
[----:B------:R-:W-:Y:S01]  /*1c20*/  UIADD3 UR24, UPT, UPT, UR24, 0x1, URZ ;  /* 0x0000000118187890 */ /* 0x000fe2000fffe0ff */
[----:B------:R-:W-:-:S03]  /*1c30*/  UMOV UR25, UR6 ;  /* 0x0000000600197c82 */ /* 0x000fc60008000000 */
[----:B------:R-:W-:Y:S01]  /*1c40*/  UISETP.NE.AND UP0, UPT, UR24, UR21, UPT ;  /* 0x000000151800728c */ /* 0x000fe2000bf05270 */
[----:B------:R1:W-:Y:S08]  /*1c50*/  UTMALDG.3D [UR8], [UR28], desc[UR26] ;  /* 0x00001a081c0075b4 */ /* 0x0003f00008011000 */
[----:B------:R-:W-:Y:S05]  /*1c60*/  BRA.U UP0, `(.L_x_31) ;  /* 0xfffffffd005c7547 */ /* 0x000fea000b83ffff */
.L_x_26:
[C---:B-1----:R-:W-:Y:S01]  /*1c70*/  LEA R2, R16.reuse, UR4, 0x3 ;  /* 0x0000000410027c11 */ /* 0x042fe2000f8e18ff */
[----:B------:R-:W-:Y:S01]  /*1c80*/  NOP ;  /* 0x0000000000007918 */ /* 0x000fe20000000000 */
[----:B--2---:R-:W-:Y:S02]  /*1c90*/  SHF.L.U32 R3, R13, 0x1f, RZ ;  /* 0x0000001f0d037819 */ /* 0x004fe400000006ff */
[----:B------:R-:W-:Y:S02]  /*1ca0*/  LEA R4, R16, UR4, 0x4 ;  /* 0x0000000410047c11 */ /* 0x000fe4000f8e20ff */
[----:B------:R-:W1:Y:S02]  /*1cb0*/  SYNCS.PHASECHK.TRANS64.TRYWAIT P0, [R2+URZ+0x70], R3 ;  /* 0x00007003020075a7 */ /* 0x000e6400080011ff */
[----:B-1----:R-:W-:Y:S05]  /*1cc0*/  @!P0 BRA `(.L_x_32) ;  /* 0x0000009000708947 */ /* 0x002fea0003800000 */
.L_x_168:
[----:B------:R-:W2:Y:S01]  /*1cd0*/  LDS.128 R4, [R4+0x100] ;  /* 0x0001000004047984 */ /* 0x000ea20000000c00 */
[----:B---3--:R-:W-:Y:S01]  /*1ce0*/  ISETP.GE.AND P0, PT, R26, 0x1, PT ;  /* 0x000000011a00780c */ /* 0x008fe20003f06270 */
[----:B-1----:R-:W-:Y:S01]  /*1cf0*/  VIADD R2, R2, 0x80 ;  /* 0x0000008002027836 */ /* 0x002fe20000000000 */
[----:B------:R-:W-:Y:S01]  /*1d00*/  @!PT LDS RZ, [RZ] ;  /* 0x00000000fffff984 */ /* 0x000fe20000000800 */
[----:B------:R-:W-:Y:S01]  /*1d10*/  @!PT LDS RZ, [RZ] ;  /* 0x00000000fffff984 */ /* 0x000fe20000000800 */
[----:B------:R-:W-:Y:S01]  /*1d20*/  @!PT LDS RZ, [RZ] ;  /* 0x00000000fffff984 */ /* 0x000fe20000000800 */
[----:B------:R-:W-:Y:S01]  /*1d30*/  @!PT LDS RZ, [RZ] ;  /* 0x00000000fffff984 */ /* 0x000fe20000000800 */
[----:B------:R1:W-:Y:S06]  /*1d40*/  MEMBAR.ALL.CTA ;  /* 0x0000000000007992 */ /* 0x0003ec0000008000 */
[----:B-1----:R-:W1:Y:S01]  /*1d50*/  FENCE.VIEW.ASYNC.S ;  /* 0x00000000000073c6 */ /* 0x002e620000000000 */
[----:B------:R-:W-:-:S04]  /*1d60*/  PRMT R2, RZ, 0x654, R2 ;  /* 0x00000654ff027816 */ /* 0x000fc80000000002 */
[----:B-1----:R1:W-:Y:S01]  /*1d70*/  SYNCS.ARRIVE.TRANS64.RED.A1T0 RZ, [R2+URZ], RZ ;  /* 0x000000ff02ff79a7 */ /* 0x0023e200081004ff */
[----:B--2---:R-:W-:-:S13]  /*1d80*/  LOP3.LUT P2, RZ, R6, 0x1, RZ, 0xc0, !PT ;  /* 0x0000000106ff7812 */ /* 0x004fda000784c0ff */
[----:B------:R-:W-:Y:S01]  /*1d90*/  @P2 SHF.R.U32.HI R3, RZ, 0x10, R5 ;  /* 0x00000010ff032819 */ /* 0x000fe20000011605 */
[----:B------:R-:W-:Y:S01]  /*1da0*/  VOTEU.ANY UP0, P2 ;  /* 0x0000000000ff7886 */ /* 0x000fe20001000100 */
[----:B------:R-:W-:Y:S02]  /*1db0*/  @P2 MOV R10, R4 ;  /* 0x00000004000a2202 */ /* 0x000fe40000000f00 */
[----:B------:R-:W-:Y:S02]  /*1dc0*/  @P2 R2UR.BROADCAST UR8, R3 ;  /* 0x00000000030822ca */ /* 0x000fe400008e0000 */
[----:B------:R-:W-:-:S11]  /*1dd0*/  @P2 LOP3.LUT R9, R5, 0xffff, RZ, 0xc0, !PT ;  /* 0x0000ffff05092812 */ /* 0x000fd600078ec0ff */
[----:B------:R-:W-:Y:S01]  /*1de0*/  @UP0 UMOV UR36, UR8 ;  /* 0x0000000800240c82 */ /* 0x000fe20008000000 */
[----:B-1----:R-:W-:Y:S05]  /*1df0*/  @!P0 BRA `(.L_x_33) ;  /* 0x0000000000b88947 */ /* 0x002fea0003800000 */
[----:B------:R-:W4:Y:S01]  /*1e00*/  LDC.64 R4, c[0x0][0xb18] ;  /* 0x0002c600ff047b82 */ /* 0x000f220000000a00 */
[----:B------:R-:W-:-:S07]  /*1e10*/  ISETP.NE.AND P3, PT, R26, 0x1, PT ;  /* 0x000000011a00780c */ /* 0x000fce0003f65270 */
[----:B------:R-:W1:Y:S08]  /*1e20*/  LDC.64 R6, c[0x0][0xb10] ;  /* 0x0002c400ff067b82 */ /* 0x000e700000000a00 */
[----:B------:R-:W2:Y:S08]  /*1e30*/  LDC R14, c[0x0][0xb20] ;  /* 0x0002c800ff0e7b82 */ /* 0x000eb00000000800 */
[----:B------:R-:W3:Y:S01]  /*1e40*/  LDC R15, c[0x0][0xb0c] ;  /* 0x0002c300ff0f7b82 */ /* 0x000ee20000000800 */
[----:B----4-:R-:W-:Y:S01]  /*1e50*/  IMAD.HI.U32 R19, R0, R5, RZ ;  /* 0x0000000500137227 */ /* 0x010fe200078e00ff */
[----:B------:R-:W-:-:S03]  /*1e60*/  ISETP.NE.AND P0, PT, R4, 0x1, PT ;  /* 0x000000010400780c */ /* 0x000fc60003f05270 */
[----:B------:R-:W-:-:S03]  /*1e70*/  IMAD.HI.U32 R5, R9, R5, RZ ;  /* 0x0000000509057227 */ /* 0x000fc600078e00ff */
[----:B------:R-:W4:Y:S01]  /*1e80*/  LDC.64 R2, c[0x0][0xb28] ;  /* 0x0002ca00ff027b82 */ /* 0x000f220000000a00 */
[----:B-1----:R-:W-:-:S04]  /*1e90*/  IMAD.HI.U32 R20, R8, R6, RZ ;  /* 0x0000000608147227 */ /* 0x002fc800078e00ff */
[----:B------:R-:W-:Y:S01]  /*1ea0*/  IMAD.HI.U32 R21, R10, R6, RZ ;  /* 0x000000060a157227 */ /* 0x000fe200078e00ff */
[----:B------:R-:W-:Y:S02]  /*1eb0*/  SHF.R.U32.HI R20, RZ, R7, R20 ;  /* 0x00000007ff147219 */ /* 0x000fe40000011614 */
[-C--:B--2---:R-:W-:Y:S02]  /*1ec0*/  SHF.R.U32.HI R19, RZ, R14.reuse, R19 ;  /* 0x0000000eff137219 */ /* 0x084fe40000011613 */
[----:B------:R-:W-:Y:S02]  /*1ed0*/  SHF.R.U32.HI R5, RZ, R14, R5 ;  /* 0x0000000eff057219 */ /* 0x000fe40000011605 */
[----:B------:R-:W-:Y:S02]  /*1ee0*/  SEL R19, R0, R19, !P0 ;  /* 0x0000001300137207 */ /* 0x000fe40004000000 */
[----:B------:R-:W-:Y:S02]  /*1ef0*/  SHF.R.U32.HI R21, RZ, R7, R21 ;  /* 0x00000007ff157219 */ /* 0x000fe40000011615 */
[----:B---3--:R-:W-:-:S02]  /*1f00*/  ISETP.NE.AND P1, PT, R15, 0x1, PT ;  /* 0x000000010f00780c */ /* 0x008fc40003f25270 */
[----:B------:R-:W-:Y:S02]  /*1f10*/  SEL R5, R9, R5, !P0 ;  /* 0x0000000509057207 */ /* 0x000fe40004000000 */
[----:B------:R-:W-:Y:S02]  /*1f20*/  SEL R20, R8, R20, !P1 ;  /* 0x0000001408147207 */ /* 0x000fe40004800000 */
[----:B------:R-:W-:Y:S01]  /*1f30*/  SEL R21, R10, R21, !P1 ;  /* 0x000000150a157207 */ /* 0x000fe20004800000 */
[----:B----4-:R-:W-:-:S04]  /*1f40*/  IMAD.HI.U32 R18, R19, R2, RZ ;  /* 0x0000000213127227 */ /* 0x010fc800078e00ff */
        /* <DEDUP_REMOVED lines=10> */
[----:B------:R-:W-:-:S04]  /*1ff0*/  @!P0 IMAD.HI.U32 R7, R21, R2, RZ ;  /* 0x0000000215078227 */ /* 0x000fc800078e00ff */
[----:B------:R-:W-:Y:S01]  /*2000*/  IMAD.MOV R2, RZ, RZ, -R6 ;  /* 0x000000ffff027224 */ /* 0x000fe200078e0a06 */
[----:B------:R-:W-:Y:S02]  /*2010*/  @!P0 SHF.R.U32.HI R3, RZ, R3, R7 ;  /* 0x00000003ff038219 */ /* 0x000fe40000011607 */
[----:B------:R-:W-:Y:S01]  /*2020*/  IADD3 R7, PT, PT, -R5, RZ, RZ ;  /* 0x000000ff05077210 */ /* 0x000fe20007ffe1ff */
[----:B------:R-:W-:Y:S01]  /*2030*/  IMAD R2, R26, R2, R5 ;  /* 0x000000021a027224 */ /* 0x000fe200078e0205 */
        /* <DEDUP_REMOVED lines=10> */
.L_x_33:
[----:B------:R-:W1:Y:S02]  /*20e0*/  LDCU UR8, c[0x0][0xb30] ;  /* 0x00016600ff0877ac */ /* 0x000e640008000800 */
[----:B-1----:R-:W-:-:S09]  /*20f0*/  UISETP.NE.AND UP0, UPT, UR8, 0x1, UPT ;  /* 0x000000010800788c */ /* 0x002fd2000bf05270 */
[----:B------:R-:W-:Y:S05]  /*2100*/  BRA.U UP0, `(.L_x_34) ;  /* 0x0000000100407547 */ /* 0x000fea000b800000 */
[----:B------:R-:W1:Y:S08]  /*2110*/  LDC.64 R4, c[0x0][0xb10] ;  /* 0x0002c400ff047b82 */ /* 0x000e700000000a00 */
[----:B------:R-:W2:Y:S08]  /*2120*/  LDC.64 R2, c[0x0][0xb18] ;  /* 0x0002c600ff027b82 */ /* 0x000eb00000000a00 */
[----:B------:R-:W3:Y:S08]  /*2130*/  LDC R6, c[0x0][0xb20] ;  /* 0x0002c800ff067b82 */ /* 0x000ef00000000800 */
[----:B------:R-:W4:Y:S01]  /*2140*/  LDC R7, c[0x0][0xb0c] ;  /* 0x0002c300ff077b82 */ /* 0x000f220000000800 */
[----:B-1----:R-:W-:-:S05]  /*2150*/  IMAD.HI.U32 R4, R10, R4, RZ ;  /* 0x000000040a047227 */ /* 0x002fca00078e00ff */
[----:B------:R-:W-:Y:S01]  /*2160*/  SHF.R.U32.HI R4, RZ, R5, R4 ;  /* 0x00000005ff047219 */ /* 0x000fe20000011604 */
[----:B--2---:R-:W-:Y:S01]  /*2170*/  IMAD.HI.U32 R3, R9, R3, RZ ;  /* 0x0000000309037227 */ /* 0x004fe200078e00ff */
[----:B------:R-:W-:-:S04]  /*2180*/  ISETP.NE.AND P0, PT, R2, 0x1, PT ;  /* 0x000000010200780c */ /* 0x000fc80003f05270 */
[----:B---3--:R-:W-:-:S04]  /*2190*/  SHF.R.U32.HI R3, RZ, R6, R3 ;  /* 0x00000006ff037219 */ /* 0x008fc80000011603 */
[----:B------:R-:W-:Y:S02]  /*21a0*/  SEL R3, R9, R3, !P0 ;  /* 0x0000000309037207 */ /* 0x000fe40004000000 */
[----:B----4-:R-:W-:-:S04]  /*21b0*/  ISETP.NE.AND P1, PT, R7, 0x1, PT ;  /* 0x000000010700780c */ /* 0x010fc80003f25270 */
[----:B------:R-:W-:-:S05]  /*21c0*/  SEL R4, R10, R4, !P1 ;  /* 0x000000040a047207 */ /* 0x000fca0004800000 */
[----:B------:R-:W-:Y:S02]  /*21d0*/  IMAD.IADD R5, R3, 0x1, -R4 ;  /* 0x0000000103057824 */ /* 0x000fe400078e0a04 */
[----:B------:R-:W-:Y:S02]  /*21e0*/  IMAD.IADD R3, R4, 0x1, -R3 ;  /* 0x0000000104037824 */ /* 0x000fe400078e0a03 */
[----:B------:R-:W-:Y:S02]  /*21f0*/  IMAD R10, R5, R7, R10 ;  /* 0x00000007050a7224 */ /* 0x000fe400078e020a */
[----:B------:R-:W-:-:S07]  /*2200*/  IMAD R9, R3, R2, R9 ;  /* 0x0000000203097224 */ /* 0x000fce00078e0209 */
.L_x_34:
[----:B------:R-:W-:Y:S01]  /*2210*/  VIADD R16, R16, 0x1 ;  /* 0x0000000110107836 */ /* 0x000fe20000000000 */
[----:B------:R-:W-:Y:S01]  /*2220*/  PLOP3.LUT P1, PT, PT, PT, PT, 0x80, 0x8 ;  /* 0x000000000008781c */ /* 0x000fe20003f2f070 */
[----:B------:R-:W-:Y:S02]  /*2230*/  IMAD.IADD R15, R10, 0x1, R63 ;  /* 0x000000010a0f7824 */ /* 0x000fe400078e023f */
[----:B------:R-:W-:Y:S01]  /*2240*/  IMAD.IADD R14, R9, 0x1, R62 ;  /* 0x00000001090e7824 */ /* 0x000fe200078e023e */
[----:B------:R-:W-:-:S04]  /*2250*/  ISETP.NE.AND P0, PT, R16, 0x2, PT ;  /* 0x000000021000780c */ /* 0x000fc80003f05270 */
[----:B------:R-:W-:Y:S02]  /*2260*/  SEL R2, RZ, 0x1, P0 ;  /* 0x00000001ff027807 */ /* 0x000fe40000000000 */
[----:B------:R-:W-:Y:S02]  /*2270*/  SEL R16, R16, RZ, P0 ;  /* 0x000000ff10107207 */ /* 0x000fe40000000000 */
[----:B------:R-:W-:Y:S01]  /*2280*/  LOP3.LUT R13, R13, R2, RZ, 0x3c, !PT ;  /* 0x000000020d0d7212 */ /* 0x000fe200078e3cff */
[----:B------:R-:W-:Y:S06]  /*2290*/  @P2 BRA `(.L_x_35) ;  /* 0xfffffff000982947 */ /* 0x000fec000383ffff */
[----:B------:R-:W-:Y:S01]  /*22a0*/  UIADD3 UR5, UPT, UPT, UR4, 0x10, URZ ;  /* 0x0000001004057890 */ /* 0x000fe2000fffe0ff */
[----:B------:R-:W-:-:S03]  /*22b0*/  SHF.L.U32 R2, R17, 0x1f, RZ ;  /* 0x0000001f11027819 */ /* 0x000fc600000006ff */
[----:B------:R-:W-:-:S09]  /*22c0*/  ULEA UR4, UR6, UR5, 0x3 ;  /* 0x0000000506047291 */ /* 0x000fd2000f8e18ff */
[----:B------:R-:W1:Y:S02]  /*22d0*/  SYNCS.PHASECHK.TRANS64.TRYWAIT P0, [UR4], R2 ;  /* 0x00000002ff0075a7 */ /* 0x000e640008001104 */
[----:B-1----:R-:W-:Y:S05]  /*22e0*/  @!P0 BRA `(.L_x_36) ;  /* 0x0000008800fc8947 */ /* 0x002fea0003800000 */
.L_x_170:
[----:B------:R-:W-:-:S04]  /*22f0*/  UIADD3 UR6, UPT, UPT, UR6, 0x1, URZ ;  /* 0x0000000106067890 */ /* 0x000fc8000fffe0ff */
[----:B------:R-:W-:-:S04]  /*2300*/  UISETP.NE.AND UP0, UPT, UR6, 0x2, UPT ;  /* 0x000000020600788c */ /* 0x000fc8000bf05270 */
[----:B------:R-:W-:Y:S02]  /*2310*/  USEL UR4, URZ, 0x1, UP0 ;  /* 0x00000001ff047887 */ /* 0x000fe40008000000 */
[----:B------:R-:W-:-:S04]  /*2320*/  USEL UR6, UR6, URZ, UP0 ;  /* 0x000000ff06067287 */ /* 0x000fc80008000000 */
[----:B------:R-:W-:Y:S01]  /*2330*/  ULEA UR6, UR6, UR5, 0x3 ;  /* 0x0000000506067291 */ /* 0x000fe2000f8e18ff */
[----:B-1----:R-:W-:-:S04]  /*2340*/  LOP3.LUT R2, R17, UR4, RZ, 0x3c, !PT ;  /* 0x0000000411027c12 */ /* 0x002fc8000f8e3cff */
[----:B------:R-:W-:Y:S01]  /*2350*/  SHF.L.U32 R2, R2, 0x1f, RZ ;  /* 0x0000001f02027819 */ /* 0x000fe200000006ff */
[----:B----4-:R-:W-:-:S07]  /*2360*/  IMAD.U32 R0, RZ, RZ, UR6 ;  /* 0x00000006ff007e24 */ /* 0x010fce000f8e00ff */
.L_x_37:
[----:B-1----:R1:W2:Y:S02]  /*2370*/  SYNCS.PHASECHK.TRANS64.TRYWAIT P0, [R0+URZ], R2 ;  /* 0x00000002000075a7 */ /* 0x0022a400080011ff */
[----:B--2---:R-:W-:Y:S05]  /*2380*/  @!P0 NANOSLEEP.SYNCS 0x989680 ;  /* 0x009896800000895d */ /* 0x004fea0003900000 */
[----:B------:R-:W2:Y:S02]  /*2390*/  @!P0 SYNCS.PHASECHK.TRANS64 P0, [R0+URZ], R2 ;  /* 0x00000002000085a7 */ /* 0x000ea400080010ff */
[----:B--2---:R-:W-:Y:S05]  /*23a0*/  @P0 EXIT ;  /* 0x000000000000094d */ /* 0x004fea0003800000 */
[----:B------:R-:W-:Y:S05]  /*23b0*/  BRA `(.L_x_37) ;  /* 0xfffffffc00ec7947 */ /* 0x000fea000383ffff */
.L_x_17:
[----:B------:R-:W-:-:S04]  /*23c0*/  UISETP.NE.AND UP1, UPT, UR37, URZ, UPT ;  /* 0x000000ff2500728c */ /* 0x000fc8000bf25270 */
[----:B------:R-:W-:-:S09]  /*23d0*/  UISETP.NE.OR UP1, UPT, UR8, 0x1, UP1 ;  /* 0x000000010800788c */ /* 0x000fd20008f25670 */
[----:B------:R-:W-:Y:S05]  /*23e0*/  BRA.U UP1, `(.L_x_38) ;  /* 0x0000000501487547 */ /* 0x000fea000b800000 */
[----:B------:R-:W-:Y:S01]  /*23f0*/  ISETP.NE.AND P2, PT, R2, RZ, PT ;  /* 0x000000ff0200720c */ /* 0x000fe20003f45270 */
[----:B------:R-:W-:Y:S01]  /*2400*/  IMAD.MOV.U32 R12, RZ, RZ, 0x1 ;  /* 0x00000001ff0c7424 */ /* 0x000fe200078e00ff */
[----:B------:R-:W-:Y:S02]  /*2410*/  CS2R R10, SRZ ;  /* 0x00000000000a7805 */ /* 0x000fe4000001ff00 */
[----:B------:R-:W-:Y:S01]  /*2420*/  CS2R R8, SRZ ;  /* 0x0000000000087805 */ /* 0x000fe2000001ff00 */
[----:B------:R-:W-:Y:S01]  /*2430*/  UMOV UR4, 0x400 ;  /* 0x0000040000047882 */ /* 0x000fe20000000000 */
[----:B------:R-:W-:Y:S01]  /*2440*/  UMOV UR6, URZ ;  /* 0x000000ff00067c82 */ /* 0x000fe20008000000 */
[----:B------:R-:W-:-:S12]  /*2450*/  ULEA UR37, UR37, UR4, 0x18 ;  /* 0x0000000425257291 */ /* 0x000fd8000f8ec0ff */
.L_x_42:
[----:B------:R-:W-:Y:S02]  /*2460*/  LEA R0, R8, UR37, 0x3 ;  /* 0x0000002508007c11 */ /* 0x000fe4000f8e18ff */
[----:B------:R-:W-:-:S03]  /*2470*/  SHF.L.U32 R4, R9, 0x1f, RZ ;  /* 0x0000001f09047819 */ /* 0x000fc600000006ff */
[----:B------:R-:W-:Y:S01]  /*2480*/  VIADD R5, R0, 0xe0 ;  /* 0x000000e000057836 */ /* 0x000fe20000000000 */
[----:B------:R-:W1:Y:S02]  /*2490*/  SYNCS.PHASECHK.TRANS64.TRYWAIT P0, [R0+URZ+0xd0], R4 ;  /* 0x0000d004000075a7 */ /* 0x000e6400080011ff */
[----:B-1----:R-:W-:Y:S05]  /*24a0*/  @!P0 BRA `(.L_x_39) ;  /* 0x0000008800a48947 */ /* 0x002fea0003800000 */
.L_x_171:
[----:B------:R-:W-:Y:S01]  /*24b0*/  ULEA UR5, UR6, UR37, 0x3 ;  /* 0x0000002506057291 */ /* 0x000fe2000f8e18ff */
[----:B-1----:R-:W-:Y:S01]  /*24c0*/  PRMT R0, RZ, 0x654, R5 ;  /* 0x00000654ff007816 */ /* 0x002fe20000000005 */
[----:B------:R-:W-:Y:S01]  /*24d0*/  @!P2 IMAD.MOV.U32 R4, RZ, RZ, 0x10 ;  /* 0x00000010ff04a424 */ /* 0x000fe200078e00ff */
[----:B------:R-:W-:Y:S01]  /*24e0*/  SHF.L.U32 R5, R12, 0x1f, RZ ;  /* 0x0000001f0c057819 */ /* 0x000fe200000006ff */
[----:B------:R-:W-:Y:S01]  /*24f0*/  UIADD3 UR4, UPT, UPT, UR5, 0x70, URZ ;  /* 0x0000007005047890 */ /* 0x000fe2000fffe0ff */
[----:B------:R1:W-:Y:S05]  /*2500*/  SYNCS.ARRIVE.TRANS64.RED.A1T0 RZ, [R0+URZ], RZ ;  /* 0x000000ff00ff79a7 */ /* 0x0003ea00081004ff */
[----:B------:R-:W-:Y:S01]  /*2510*/  IMAD.U32 R6, RZ, RZ, UR4 ;  /* 0x00000004ff067e24 */ /* 0x000fe2000f8e00ff */
[----:B------:R-:W2:Y:S04]  /*2520*/  SYNCS.PHASECHK.TRANS64.TRYWAIT P0, [UR5+0x80], R5 ;  /* 0x00008005ff0075a7 */ /* 0x000ea80008001105 */
[----:B------:R-:W-:Y:S01]  /*2530*/  PRMT R6, R2, 0x654, R6 ;  /* 0x0000065402067816 */ /* 0x000fe20000000006 */
[----:B-12---:R-:W-:Y:S06]  /*2540*/  @!P0 BRA `(.L_x_40) ;  /* 0x0000008800908947 */ /* 0x006fec0003800000 */
.L_x_173:
[----:B------:R-:W-:Y:S01]  /*2550*/  ULEA UR4, UR6, UR37, 0x4 ;  /* 0x0000002506047291 */ /* 0x000fe2000f8e20ff */
[----:B------:R-:W-:Y:S01]  /*2560*/  SEL R3, R6, R3, !P2 ;  /* 0x0000000306037207 */ /* 0x000fe20005000000 */
[----:B------:R-:W-:Y:S01]  /*2570*/  UIADD3 UR5, UPT, UPT, UR5, 0x70, URZ ;  /* 0x0000007005057890 */ /* 0x000fe2000fffe0ff */
[----:B-1----:R-:W-:Y:S01]  /*2580*/  LEA R0, R11, UR37, 0x3 ;  /* 0x000000250b007c11 */ /* 0x002fe2000f8e18ff */
[----:B------:R-:W-:Y:S01]  /*2590*/  UIADD3 UR4, UPT, UPT, UR4, 0x100, URZ ;  /* 0x0000010004047890 */ /* 0x000fe2000fffe0ff */
[----:B------:R1:W-:Y:S01]  /*25a0*/  @!P2 SYNCS.ARRIVE.TRANS64.RED RZ, [R3+URZ], R4 ;  /* 0x0000000403ffa9a7 */ /* 0x0003e200080004ff */
[----:B------:R-:W-:Y:S01]  /*25b0*/  UIADD3 UR6, UPT, UPT, UR6, 0x1, URZ ;  /* 0x0000000106067890 */ /* 0x000fe2000fffe0ff */
[----:B------:R-:W-:-:S03]  /*25c0*/  VIADD R8, R8, 0x1 ;  /* 0x0000000108087836 */ /* 0x000fc60000000000 */
[----:B------:R-:W-:Y:S02]  /*25d0*/  UISETP.NE.AND UP0, UPT, UR6, 0x2, UPT ;  /* 0x000000020600788c */ /* 0x000fe4000bf05270 */
[----:B------:R-:W-:Y:S01]  /*25e0*/  ISETP.NE.AND P0, PT, R8, 0x2, PT ;  /* 0x000000020800780c */ /* 0x000fe20003f05270 */
[----:B------:R-:W-:Y:S06]  /*25f0*/  UGETNEXTWORKID.BROADCAST [UR4], [UR5] ;  /* 0x00000000040073ca */ /* 0x000fec0008000100 */
[----:B------:R-:W-:Y:S02]  /*2600*/  USEL UR4, URZ, 0x1, UP0 ;  /* 0x00000001ff047887 */ /* 0x000fe40008000000 */
[----:B------:R-:W-:-:S04]  /*2610*/  USEL UR6, UR6, URZ, UP0 ;  /* 0x000000ff06067287 */ /* 0x000fc80008000000 */
[----:B------:R-:W-:Y:S02]  /*2620*/  LOP3.LUT R12, R12, UR4, RZ, 0x3c, !PT ;  /* 0x000000040c0c7c12 */ /* 0x000fe4000f8e3cff */
[----:B-1----:R-:W-:-:S04]  /*2630*/  SHF.L.U32 R4, R10, 0x1f, RZ ;  /* 0x0000001f0a047819 */ /* 0x002fc800000006ff */
[----:B------:R-:W1:Y:S02]  /*2640*/  SYNCS.PHASECHK.TRANS64.TRYWAIT P1, [R0+URZ+0x70], R4 ;  /* 0x00007004000075a7 */ /* 0x000e6400080211ff */
[----:B-1----:R-:W-:Y:S05]  /*2650*/  @!P1 BRA `(.L_x_41) ;  /* 0x0000008800649947 */ /* 0x002fea0003800000 */
.L_x_174:
[C---:B-1----:R-:W-:Y:S01]  /*2660*/  LEA R4, R11.reuse, UR37, 0x4 ;  /* 0x000000250b047c11 */ /* 0x042fe2000f8e20ff */
[----:B------:R-:W-:Y:S01]  /*2670*/  VIADD R0, R0, 0x80 ;  /* 0x0000008000007836 */ /* 0x000fe20000000000 */
[----:B------:R-:W-:Y:S01]  /*2680*/  SEL R8, R8, RZ, P0 ;  /* 0x000000ff08087207 */ /* 0x000fe20000000000 */
[----:B------:R-:W-:-:S03]  /*2690*/  VIADD R11, R11, 0x1 ;  /* 0x000000010b0b7836 */ /* 0x000fc60000000000 */
[----:B------:R-:W1:Y:S01]  /*26a0*/  LDS.128 R4, [R4+0x100] ;  /* 0x0001000004047984 */ /* 0x000e620000000c00 */
[----:B------:R-:W-:Y:S02]  /*26b0*/  PRMT R0, RZ, 0x654, R0 ;  /* 0x00000654ff007816 */ /* 0x000fe40000000000 */
[C---:B------:R-:W-:Y:S01]  /*26c0*/  ISETP.NE.AND P1, PT, R11.reuse, 0x2, PT ;  /* 0x000000020b00780c */ /* 0x040fe20003f25270 */
[----:B------:R-:W-:Y:S01]  /*26d0*/  @!PT LDS RZ, [RZ] ;  /* 0x00000000fffff984 */ /* 0x000fe20000000800 */
[----:B------:R-:W-:Y:S01]  /*26e0*/  @!PT LDS RZ, [RZ] ;  /* 0x00000000fffff984 */ /* 0x000fe20000000800 */
[----:B------:R-:W-:Y:S01]  /*26f0*/  @!PT LDS RZ, [RZ] ;  /* 0x00000000fffff984 */ /* 0x000fe20000000800 */
[----:B------:R-:W-:Y:S01]  /*2700*/  @!PT LDS RZ, [RZ] ;  /* 0x00000000fffff984 */ /* 0x000fe20000000800 */
[----:B------:R2:W-:Y:S06]  /*2710*/  MEMBAR.ALL.CTA ;  /* 0x0000000000007992 */ /* 0x0005ec0000008000 */
[----:B--2---:R-:W2:Y:S01]  /*2720*/  FENCE.VIEW.ASYNC.S ;  /* 0x00000000000073c6 */ /* 0x004ea20000000000 */
[----:B------:R-:W-:Y:S01]  /*2730*/  SEL R11, R11, RZ, P1 ;  /* 0x000000ff0b0b7207 */ /* 0x000fe20000800000 */
[----:B--2---:R2:W-:Y:S01]  /*2740*/  SYNCS.ARRIVE.TRANS64.RED.A1T0 RZ, [R0+URZ], RZ ;  /* 0x000000ff00ff79a7 */ /* 0x0045e200081004ff */
[----:B-1----:R-:W-:-:S02]  /*2750*/  LOP3.LUT P3, RZ, R6, 0x1, RZ, 0xc0, !PT ;  /* 0x0000000106ff7812 */ /* 0x002fc4000786c0ff */
[----:B------:R-:W-:-:S04]  /*2760*/  SEL R4, RZ, 0x1, P1 ;  /* 0x00000001ff047807 */ /* 0x000fc80000800000 */
[----:B------:R-:W-:Y:S02]  /*2770*/  LOP3.LUT R10, R10, R4, RZ, 0x3c, !PT ;  /* 0x000000040a0a7212 */ /* 0x000fe400078e3cff */
[----:B--2---:R-:W-:-:S04]  /*2780*/  SEL R0, RZ, 0x1, P0 ;  /* 0x00000001ff007807 */ /* 0x004fc80000000000 */
[----:B------:R-:W-:Y:S01]  /*2790*/  LOP3.LUT R9, R9, R0, RZ, 0x3c, !PT ;  /* 0x0000000009097212 */ /* 0x000fe200078e3cff */
[----:B------:R-:W-:Y:S06]  /*27a0*/  @P3 BRA `(.L_x_42) ;  /* 0xfffffffc002c3947 */ /* 0x000fec000383ffff */
[----:B------:R-:W-:Y:S01]  /*27b0*/  ULEA UR5, UR6, UR37, 0x3 ;  /* 0x0000002506057291 */ /* 0x000fe2000f8e18ff */
[----:B------:R-:W-:-:S08]  /*27c0*/  SHF.L.U32 R2, R12, 0x1f, RZ ;  /* 0x0000001f0c027819 */ /* 0x000fd000000006ff */
[----:B------:R-:W1:Y:S02]  /*27d0*/  SYNCS.PHASECHK.TRANS64 P0, [UR5+0x80], R2 ;  /* 0x00008002ff0075a7 */ /* 0x000e640008001005 */
[----:B-1----:R-:W-:Y:S05]  /*27e0*/  @P0 BRA `(.L_x_43) ;  /* 0x0000000000080947 */ /* 0x002fea0003800000 */
[----:B------:R-:W1:Y:S02]  /*27f0*/  SYNCS.PHASECHK.TRANS64.TRYWAIT P0, [UR5+0x80], R2 ;  /* 0x00008002ff0075a7 */ /* 0x000e640008001105 */
[----:B-1----:R-:W-:Y:S05]  /*2800*/  @!P0 BRA `(.L_x_44) ;  /* 0x00000088000c8947 */ /* 0x002fea0003800000 */
.L_x_43:
[----:B------:R-:W-:-:S04]  /*2810*/  UIADD3 UR4, UPT, UPT, UR6, 0x1, URZ ;  /* 0x0000000106047890 */ /* 0x000fc8000fffe0ff */
[----:B------:R-:W-:-:S04]  /*2820*/  UISETP.NE.AND UP0, UPT, UR4, 0x2, UPT ;  /* 0x000000020400788c */ /* 0x000fc8000bf05270 */
[----:B------:R-:W-:Y:S02]  /*2830*/  USEL UR7, URZ, 0x1, UP0 ;  /* 0x00000001ff077887 */ /* 0x000fe40008000000 */
[----:B------:R-:W-:-:S04]  /*2840*/  USEL UR4, UR4, URZ, UP0 ;  /* 0x000000ff04047287 */ /* 0x000fc80008000000 */
[----:B------:R-:W-:Y:S01]  /*2850*/  ULEA UR4, UR4, UR37, 0x3 ;  /* 0x0000002504047291 */ /* 0x000fe2000f8e18ff */
[----:B-1----:R-:W-:-:S04]  /*2860*/  LOP3.LUT R2, R12, UR7, RZ, 0x3c, !PT ;  /* 0x000000070c027c12 */ /* 0x002fc8000f8e3cff */
[----:B------:R-:W-:-:S04]  /*2870*/  SHF.L.U32 R0, R2, 0x1f, RZ ;  /* 0x0000001f02007819 */ /* 0x000fc800000006ff */
[----:B------:R-:W1:Y:S02]  /*2880*/  SYNCS.PHASECHK.TRANS64 P0, [UR4+0x80], R0 ;  /* 0x00008000ff0075a7 */ /* 0x000e640008001004 */
[----:B-1----:R-:W-:Y:S05]  /*2890*/  @P0 EXIT ;  /* 0x000000000000094d */ /* 0x002fea0003800000 */
[----:B------:R-:W-:Y:S02]  /*28a0*/  SHF.L.U32 R2, R2, 0x1f, RZ ;  /* 0x0000001f02027819 */ /* 0x000fe400000006ff */
[----:B------:R-:W-:-:S07]  /*28b0*/  MOV R0, UR4 ;  /* 0x0000000400007c02 */ /* 0x000fce0008000f00 */
.L_x_45:
[----:B-1----:R1:W2:Y:S02]  /*28c0*/  SYNCS.PHASECHK.TRANS64.TRYWAIT P0, [R0+URZ+0x80], R2 ;  /* 0x00008002000075a7 */ /* 0x0022a400080011ff */
[----:B--2---:R-:W-:Y:S05]  /*28d0*/  @!P0 NANOSLEEP.SYNCS 0x989680 ;  /* 0x009896800000895d */ /* 0x004fea0003900000 */
[----:B------:R-:W2:Y:S02]  /*28e0*/  @!P0 SYNCS.PHASECHK.TRANS64 P0, [R0+URZ+0x80], R2 ;  /* 0x00008002000085a7 */ /* 0x000ea400080010ff */
[----:B--2---:R-:W-:Y:S05]  /*28f0*/  @P0 EXIT ;  /* 0x000000000000094d */ /* 0x004fea0003800000 */
[----:B------:R-:W-:Y:S05]  /*2900*/  BRA `(.L_x_45) ;  /* 0xfffffffc00ec7947 */ /* 0x000fea000383ffff */
.L_x_38:
[----:B------:R-:W-:-:S09]  /*2910*/  UISETP.NE.AND UP1, UPT, UR8, URZ, UPT ;  /* 0x000000ff0800728c */ /* 0x000fd2000bf25270 */
[----:B------:R-:W-:Y:S05]  /*2920*/  BRA.U UP1, `(.L_x_46) ;  /* 0x0000000d01cc7547 */ /* 0x000fea000b800000 */
[----:B------:R-:W-:Y:S01]  /*2930*/  UMOV UR4, 0x40 ;  /* 0x0000004000047882 */ /* 0x000fe20000000000 */
[----:B------:R-:W-:Y:S01]  /*2940*/  NOP ;  /* 0x0000000000007918 */ /* 0x000fe20000000000 */
[----:B------:R-:W-:Y:S01]  /*2950*/  ULEA UR4, UR37, UR4, 0x18 ;  /* 0x0000000425047291 */ /* 0x000fe2000f8ec0ff */
[----:B------:R-:W-:Y:S02]  /*2960*/  UMOV UR5, 0x400 ;  /* 0x0000040000057882 */ /* 0x000fe40000000000 */
[----:B------:R-:W-:-:S06]  /*2970*/  ULEA UR37, UR37, UR5, 0x18 ;  /* 0x0000000525257291 */ /* 0x000fcc000f8ec0ff */
[----:B------:R-:W1:Y:S02]  /*2980*/  LDS.U8 R0, [UR4+0x1c] ;  /* 0x00001c04ff007984 */ /* 0x000e640008000000 */
[----:B-1----:R-:W-:-:S13]  /*2990*/  ISETP.NE.AND P0, PT, R0, RZ, PT ;  /* 0x000000ff0000720c */ /* 0x002fda0003f05270 */
[----:B------:R-:W-:Y:S05]  /*29a0*/  @P0 BRA `(.L_x_47) ;  /* 0x0000000000580947 */ /* 0x000fea0003800000 */
[----:B------:R-:W-:-:S13]  /*29b0*/  ELECT P0, URZ, PT ;  /* 0x0000000000ff782f */ /* 0x000fda0003800000 */
[----:B------:R-:W-:Y:S05]  /*29c0*/  @!P0 BRA `(.L_x_48) ;  /* 0x0000000000608947 */ /* 0x000fea0003800000 */
[----:B------:R-:W-:Y:S01]  /*29d0*/  UMOV UR5, 0x10 ;  /* 0x0000001000057882 */ /* 0x000fe20000000000 */
[----:B------:R-:W-:Y:S01]  /*29e0*/  HFMA2 R0, -RZ, RZ, 0, 5.9604644775390625e-08 ;  /* 0x00000001ff007431 */ /* 0x000fe200000001ff */
[----:B------:R-:W-:-:S03]  /*29f0*/  MOV R2, 0xffff ;  /* 0x0000ffff00027802 */ /* 0x000fc60000000f00 */
[----:B------:R-:W-:Y:S04]  /*2a00*/  DEPBAR.LE SB1, 0x36 ;  /* 0x00009d800000791a */ /* 0x000fe80000000000 */
[----:B------:R-:W1:Y:S02]  /*2a10*/  UTCATOMSWS.FIND_AND_SET.ALIGN UP0, UR5, UR5 ;  /* 0x00000005000575e3 */ /* 0x000e640008000800 */
[----:B-1----:R-:W-:Y:S01]  /*2a20*/  MOV R3, UR5 ;  /* 0x0000000500037c02 */ /* 0x002fe20008000f00 */
[----:B------:R-:W-:Y:S06]  /*2a30*/  BRA.U UP0, `(.L_x_49) ;  /* 0x0000000100187547 */ /* 0x000fec000b800000 */
.L_x_50:
[----:B------:R-:W-:Y:S05]  /*2a40*/  NANOSLEEP 0x64 ;  /* 0x000000640000795d */ /* 0x000fea0003800000 */
[----:B------:R-:W-:-:S05]  /*2a50*/  UMOV UR5, 0x10 ;  /* 0x0000001000057882 */ /* 0x000fca0000000000 */
[----:B------:R-:W-:Y:S04]  /*2a60*/  DEPBAR.LE SB1, 0x36 ;  /* 0x00009d800000791a */ /* 0x000fe80000000000 */
[----:B------:R-:W1:Y:S02]  /*2a70*/  UTCATOMSWS.FIND_AND_SET.ALIGN UP0, UR5, UR5 ;  /* 0x00000005000575e3 */ /* 0x000e640008000800 */
[----:B-1----:R-:W-:Y:S01]  /*2a80*/  MOV R3, UR5 ;  /* 0x0000000500037c02 */ /* 0x002fe20008000f00 */
[----:B------:R-:W-:Y:S05]  /*2a90*/  BRA.U !UP0, `(.L_x_50) ;  /* 0xfffffffd08e87547 */ /* 0x000fea000b83ffff */
.L_x_49:
[-C--:B------:R-:W-:Y:S02]  /*2aa0*/  SHF.L.U32 R2, R2, R3.reuse, RZ ;  /* 0x0000000302027219 */ /* 0x080fe400000006ff */
[----:B------:R-:W-:Y:S01]  /*2ab0*/  SHF.L.U32 R0, R0, R3, RZ ;  /* 0x0000000300007219 */ /* 0x000fe200000006ff */
[----:B------:R-:W-:Y:S02]  /*2ac0*/  IMAD.SHL.U32 R3, R3, 0x20, RZ ;  /* 0x0000002003037824 */ /* 0x000fe400078e00ff */
[----:B------:R1:W-:Y:S04]  /*2ad0*/  ATOMS.OR RZ, [UR4+0x14], R2 ;  /* 0x00001402ffff798c */ /* 0x0003e8000b000004 */
[----:B------:R1:W-:Y:S04]  /*2ae0*/  ATOMS.OR RZ, [UR4+0x18], R0 ;  /* 0x00001800ffff798c */ /* 0x0003e8000b000004 */
[----:B------:R1:W-:Y:S01]  /*2af0*/  STS [UR37+0x120], R3 ;  /* 0x00012003ff007988 */ /* 0x0003e20008000825 */
[----:B------:R-:W-:Y:S05]  /*2b00*/  BRA `(.L_x_48) ;  /* 0x0000000000107947 */ /* 0x000fea0003800000 */
.L_x_47:
[----:B------:R-:W-:Y:S02]  /*2b10*/  MOV R0, 0xffffffff ;  /* 0xffffffff00007802 */ /* 0x000fe40000000f00 */
[----:B------:R-:W-:-:S03]  /*2b20*/  MOV R2, 0x2b50 ;  /* 0x00002b5000027802 */ /* 0x000fc60000000f00 */
[----:B------:R1:W-:Y:S04]  /*2b30*/  STS [UR37+0x120], R0 ;  /* 0x00012000ff007988 */ /* 0x0003e80008000825 */
[----:B-1-3-5:R-:W-:Y:S05]  /*2b40*/  CALL.REL.NOINC `($__internal_1_$__cuda_sm10x_tcgen05_guardrail_trap_phase_invalid_during_alloc) ;  /* 0x0000009000047944 */ /* 0x02afea0003c00000 */
.L_x_48:
[----:B------:R-:W-:Y:S05]  /*2b50*/  WARPSYNC.ALL ;  /* 0x0000000000007948 */ /* 0x000fea0003800000 */
[----:B------:R-:W2:Y:S01]  /*2b60*/  S2UR UR5, SR_CgaCtaId ;  /* 0x00000000000579c3 */ /* 0x000ea20000008800 */
[----:B------:R-:W-:Y:S01]  /*2b70*/  UMOV UR4, 0x400 ;  /* 0x0000040000047882 */ /* 0x000fe20000000000 */
[----:B------:R-:W-:-:S06]  /*2b80*/  NOP ;  /* 0x0000000000007918 */ /* 0x000fcc0000000000 */
[----:B------:R-:W-:Y:S06]  /*2b90*/  BAR.ARV 0x6, 0xa0 ;  /* 0x0182800000007b1d */ /* 0x000fec0000002000 */
[----:B------:R-:W4:Y:S01]  /*2ba0*/  LDCU UR7, c[0x0][0x38c] ;  /* 0x00007180ff0777ac */ /* 0x000f220008000800 */
[----:B------:R-:W-:Y:S01]  /*2bb0*/  IMAD.MOV.U32 R11, RZ, RZ, 0x1 ;  /* 0x00000001ff0b7424 */ /* 0x000fe200078e00ff */
[----:B------:R-:W-:Y:S01]  /*2bc0*/  CS2R R8, SRZ ;  /* 0x0000000000087805 */ /* 0x000fe2000001ff00 */
[----:B------:R-:W-:Y:S01]  /*2bd0*/  IMAD.MOV.U32 R10, RZ, RZ, RZ ;  /* 0x000000ffff0a7224 */ /* 0x000fe200078e00ff */
[----:B------:R-:W3:Y:S01]  /*2be0*/  LDCU UR6, c[0x0][0x38c] ;  /* 0x00007180ff0677ac */ /* 0x000ee20008000800 */
[----:B------:R-:W-:Y:S01]  /*2bf0*/  UMOV UR15, URZ ;  /* 0x000000ff000f7c82 */ /* 0x000fe20008000000 */
[----:B------:R-:W-:Y:S01]  /*2c00*/  UMOV UR14, URZ ;  /* 0x000000ff000e7c82 */ /* 0x000fe20008000000 */
[----:B--2---:R-:W-:Y:S01]  /*2c10*/  ULEA UR5, UR5, UR4, 0x18 ;  /* 0x0000000405057291 */ /* 0x004fe2000f8ec0ff */
[----:B------:R-:W-:Y:S01]  /*2c20*/  UMOV UR24, 0x0 ;  /* 0x0000000000187882 */ /* 0x000fe20000000000 */
[----:B------:R-:W-:-:S02]  /*2c30*/  UMOV UR25, 0x4400910 ;  /* 0x0440091000197882 */ /* 0x000fc40000000000 */
[----:B------:R-:W-:Y:S02]  /*2c40*/  UIADD3 UR10, UPT, UPT, UR5, 0x8800, URZ ;  /* 0x00008800050a7890 */ /* 0x000fe4000fffe0ff */
[----:B------:R-:W-:Y:S02]  /*2c50*/  UIADD3 UR11, UPT, UPT, UR5, 0xc800, URZ ;  /* 0x0000c800050b7890 */ /* 0x000fe4000fffe0ff */
[----:B----4-:R-:W-:Y:S01]  /*2c60*/  UIADD3 UR7, UPT, UPT, UR7, 0x1f, URZ ;  /* 0x0000001f07077890 */ /* 0x010fe2000fffe0ff */
[----:B-1----:R-:W1:Y:S01]  /*2c70*/  LDS R0, [UR5+0x120] ;  /* 0x00012005ff007984 */ /* 0x002e620008000800 */
[----:B------:R-:W-:Y:S02]  /*2c80*/  USHF.R.U32.HI UR10, URZ, 0x4, UR10 ;  /* 0x00000004ff0a7899 */ /* 0x000fe4000801160a */
[----:B------:R-:W-:Y:S02]  /*2c90*/  USHF.R.S32.HI UR4, URZ, 0x1f, UR7 ;  /* 0x0000001fff047899 */ /* 0x000fe40008011407 */
[----:B------:R-:W-:-:S02]  /*2ca0*/  USHF.R.U32.HI UR11, URZ, 0x4, UR11 ;  /* 0x00000004ff0b7899 */ /* 0x000fc4000801160b */
[----:B------:R-:W-:Y:S02]  /*2cb0*/  ULEA.HI UR4, UR4, UR7, URZ, 0x5 ;  /* 0x0000000704047291 */ /* 0x000fe4000f8f28ff */
[----:B------:R-:W-:Y:S02]  /*2cc0*/  ULOP3.LUT UR10, UR10, 0x3fff, URZ, 0xc0, !UPT ;  /* 0x00003fff0a0a7892 */ /* 0x000fe4000f8ec0ff */
[----:B------:R-:W-:Y:S02]  /*2cd0*/  USHF.R.S32.HI UR4, URZ, 0x5, UR4 ;  /* 0x00000005ff047899 */ /* 0x000fe40008011404 */
[----:B------:R-:W-:Y:S02]  /*2ce0*/  ULOP3.LUT UR11, UR11, 0x3fff, URZ, 0xc0, !UPT ;  /* 0x00003fff0b0b7892 */ /* 0x000fe4000f8ec0ff */
[----:B------:R-:W-:Y:S01]  /*2cf0*/  UISETP.LT.AND UP0, UPT, UR4, 0x1, UPT ;  /* 0x000000010400788c */ /* 0x000fe2000bf01270 */
[----:B------:R-:W-:Y:S01]  /*2d00*/  UMOV UR22, 0x0 ;  /* 0x0000000000167882 */ /* 0x000fe20000000000 */
[----:B------:R-:W-:-:S02]  /*2d10*/  UMOV UR23, 0x4400910 ;  /* 0x0440091000177882 */ /* 0x000fc40000000000 */
[----:B------:R-:W-:Y:S02]  /*2d20*/  USEL UR9, UR4, 0x1, !UP0 ;  /* 0x0000000104097887 */ /* 0x000fe4000c000000 */
[----:B------:R-:W-:Y:S02]  /*2d30*/  ULOP3.LUT UR10, UR10, 0x10000, URZ, 0xfc, !UPT ;  /* 0x000100000a0a7892 */ /* 0x000fe4000f8efcff */
[----:B------:R-:W-:Y:S02]  /*2d40*/  ULOP3.LUT UR11, UR11, 0x10000, URZ, 0xfc, !UPT ;  /* 0x000100000b0b7892 */ /* 0x000fe4000f8efcff */
[----:B------:R-:W-:Y:S02]  /*2d50*/  UIADD3 UR9, UPT, UPT, -UR9, URZ, URZ ;  /* 0x000000ff09097290 */ /* 0x000fe4000fffe1ff */
[----:B---3--:R-:W-:Y:S01]  /*2d60*/  UISETP.GE.AND UP3, UPT, UR6, 0x1, UPT ;  /* 0x000000010600788c */ /* 0x008fe2000bf66270 */
[----:B------:R-:W-:Y:S01]  /*2d70*/  UMOV UR20, 0x0 ;  /* 0x0000000000147882 */ /* 0x000fe20000000000 */
[----:B------:R-:W-:Y:S01]  /*2d80*/  UMOV UR21, 0x4400910 ;  /* 0x0440091000157882 */ /* 0x000fe20000000000 */
[----:B------:R-:W-:Y:S01]  /*2d90*/  UMOV UR18, 0x0 ;  /* 0x0000000000127882 */ /* 0x000fe20000000000 */
[----:B------:R-:W-:Y:S01]  /*2da0*/  UMOV UR19, 0x4400910 ;  /* 0x0440091000137882 */ /* 0x000fe20000000000 */
[----:B-1----:R-:W-:-:S15]  /*2db0*/  R2UR UR16, R0 ;  /* 0x00000000001072ca */ /* 0x002fde00000e0000 */
.L_x_57:
[----:B------:R-:W-:Y:S02]  /*2dc0*/  LEA R0, R10, UR5, 0x3 ;  /* 0x000000050a007c11 */ /* 0x000fe4000f8e18ff */
[----:B------:R-:W-:Y:S02]  /*2dd0*/  SHF.L.U32 R2, R9, 0x1f, RZ ;  /* 0x0000001f09027819 */ /* 0x000fe400000006ff */
[----:B------:R-:W-:Y:S01]  /*2de0*/  PLOP3.LUT P0, PT, PT, PT, UP3, 0x80, 0x8 ;  /* 0x000000000008781c */ /* 0x000fe20003f0f038 */
[----:B------:R-:W-:Y:S01]  /*2df0*/  VIADD R3, R0, 0x80 ;  /* 0x0000008000037836 */ /* 0x000fe20000000000 */
[----:B-1----:R-:W1:Y:S02]  /*2e00*/  SYNCS.PHASECHK.TRANS64.TRYWAIT P1, [R0+URZ+0x70], R2 ;  /* 0x00007002000075a7 */ /* 0x002e6400080211ff */
[----:B-1-3--:R-:W-:Y:S09]  /*2e10*/  @!P1 BRA `(.L_x_51) ;  /* 0x0000008000a09947 */ /* 0x00aff20003800000 */
.L_x_176:
[----:B------:R-:W-:Y:S01]  /*2e20*/  LEA R4, R10, UR5, 0x4 ;  /* 0x000000050a047c11 */ /* 0x000fe2000f8e20ff */
[----:B------:R-:W-:Y:S01]  /*2e30*/  @UP3 ULEA UR6, UR14, UR5, 0x3 ;  /* 0x000000050e063291 */ /* 0x000fe2000f8e18ff */
[----:B------:R-:W-:Y:S01]  /*2e40*/  PLOP3.LUT P2, PT, PT, PT, PT, 0x80, 0x8 ;  /* 0x000000000008781c */ /* 0x000fe20003f4f070 */
[----:B------:R-:W-:Y:S01]  /*2e50*/  ULEA UR7, UR15, UR5, 0x3 ;  /* 0x000000050f077291 */ /* 0x000fe2000f8e18ff */
[----:B------:R-:W-:Y:S02]  /*2e60*/  PRMT R3, RZ, 0x654, R3 ;  /* 0x00000654ff037816 */ /* 0x000fe40000000003 */
[----:B------:R-:W2:Y:S01]  /*2e70*/  LDS.128 R4, [R4+0x100] ;  /* 0x0001000004047984 */ /* 0x000ea20000000c00 */
[----:B-1----:R-:W-:Y:S02]  /*2e80*/  @P0 SHF.L.U32 R2, R8, 0x1f, RZ ;  /* 0x0000001f08020819 */ /* 0x002fe400000006ff */
[----:B------:R-:W-:Y:S01]  /*2e90*/  SHF.L.U32 R0, R11, 0x1f, RZ ;  /* 0x0000001f0b007819 */ /* 0x000fe200000006ff */
[----:B------:R-:W-:Y:S01]  /*2ea0*/  @!PT LDS RZ, [RZ] ;  /* 0x00000000fffff984 */ /* 0x000fe20000000800 */
[----:B------:R-:W-:Y:S01]  /*2eb0*/  @!PT LDS RZ, [RZ] ;  /* 0x00000000fffff984 */ /* 0x000fe20000000800 */
[----:B------:R-:W-:Y:S01]  /*2ec0*/  @!PT LDS RZ, [RZ] ;  /* 0x00000000fffff984 */ /* 0x000fe20000000800 */
[----:B------:R-:W-:Y:S01]  /*2ed0*/  @!PT LDS RZ, [RZ] ;  /* 0x00000000fffff984 */ /* 0x000fe20000000800 */
[----:B------:R1:W-:Y:S06]  /*2ee0*/  MEMBAR.ALL.CTA ;  /* 0x0000000000007992 */ /* 0x0003ec0000008000 */
[----:B-1----:R-:W1:Y:S02]  /*2ef0*/  FENCE.VIEW.ASYNC.S ;  /* 0x00000000000073c6 */ /* 0x002e640000000000 */
[----:B-1----:R1:W-:Y:S01]  /*2f00*/  SYNCS.ARRIVE.TRANS64.RED.A1T0 RZ, [R3+URZ], RZ ;  /* 0x000000ff03ff79a7 */ /* 0x0023e200081004ff */
[----:B------:R1:W3:Y:S01]  /*2f10*/  @P0 SYNCS.PHASECHK.TRANS64.TRYWAIT P2, [UR6], R2 ;  /* 0x00000002ff0005a7 */ /* 0x0002e20008041106 */
[----:B------:R-:W-:Y:S01]  /*2f20*/  ULEA.HI UR6, UR15, UR15, URZ, 0x1 ;  /* 0x0000000f0f067291 */ /* 0x000fe2000f8f08ff */
[----:B--2---:R-:W-:-:S03]  /*2f30*/  LOP3.LUT P1, RZ, R6, 0x1, RZ, 0xc0, !PT ;  /* 0x0000000106ff7812 */ /* 0x004fc6000782c0ff */
[----:B------:R-:W-:Y:S02]  /*2f40*/  USHF.L.U32 UR8, UR6, 0x7, URZ ;  /* 0x0000000706087899 */ /* 0x000fe400080006ff */
[----:B------:R-:W-:Y:S02]  /*2f50*/  ULOP3.LUT UR6, UR6, 0xffe, URZ, 0xc0, !UPT ;  /* 0x00000ffe06067892 */ /* 0x000fe4000f8ec0ff */
[----:B------:R-:W-:Y:S02]  /*2f60*/  ULOP3.LUT UR8, UR8, 0xffffff00, URZ, 0xc0, !UPT ;  /* 0xffffff0008087892 */ /* 0x000fe4000f8ec0ff */
[----:B------:R-:W-:Y:S02]  /*2f70*/  UIADD3 UR6, UPT, UPT, -UR6, UR15, URZ ;  /* 0x0000000f06067290 */ /* 0x000fe4000fffe1ff */
[----:B------:R-:W-:Y:S01]  /*2f80*/  UIADD3 UR8, UPT, UPT, UR16, UR8, URZ ;  /* 0x0000000810087290 */ /* 0x000fe2000fffe0ff */
[----:B------:R-:W2:Y:S03]  /*2f90*/  SYNCS.PHASECHK.TRANS64.TRYWAIT P0, [UR7+0xb0], R0 ;  /* 0x0000b000ff0075a7 */ /* 0x000ea60008001107 */
[----:B------:R-:W-:Y:S01]  /*2fa0*/  ULEA UR8, UR6, UR8, 0x14 ;  /* 0x0000000806087291 */ /* 0x000fe2000f8ea0ff */
[----:B-123--:R-:W-:Y:S11]  /*2fb0*/  @!P0 BRA `(.L_x_52) ;  /* 0x00000080004c8947 */ /* 0x00eff60003800000 */
.L_x_178:
[----:B------:R-:W-:Y:S01]  /*2fc0*/  IADD3 R10, PT, PT, R10, 0x1, RZ ;  /* 0x000000010a0a7810 */ /* 0x000fe20007ffe0ff */
[----:B------:R-:W-:Y:S06]  /*2fd0*/  BRA.U !UP3, `(.L_x_53) ;  /* 0x000000010bc07547 */ /* 0x000fec000b800000 */
[----:B------:R-:W-:Y:S01]  /*2fe0*/  UPLOP3.LUT UP4, UPT, UPT, UPT, UPT, 0x40, 0x4 ;  /* 0x000000000004789c */ /* 0x000fe20003f8e870 */
[----:B------:R-:W-:Y:S01]  /*2ff0*/  UMOV UR13, UR9 ;  /* 0x00000009000d7c82 */ /* 0x000fe20008000000 */
[----:B------:R-:W-:Y:S01]  /*3000*/  UMOV UR12, UR4 ;  /* 0x00000004000c7c82 */ /* 0x000fe20008000000 */
[----:B------:R-:W-:-:S08]  /*3010*/  UMOV UR17, UR14 ;  /* 0x0000000e00117c82 */ /* 0x000fd00008000000 */
.L_x_56:
[----:B------:R-:W-:Y:S02]  /*3020*/  UIADD3 UR13, UPT, UPT, UR13, 0x1, URZ ;  /* 0x000000010d0d7890 */ /* 0x000fe4000fffe0ff */
[----:B--2---:R-:W-:Y:S02]  /*3030*/  ULEA UR6, UR17, UR5, 0x3 ;  /* 0x0000000511067291 */ /* 0x004fe4000f8e18ff */
[----:B------:R-:W-:Y:S01]  /*3040*/  UISETP.NE.AND UP0, UPT, UR13, URZ, UPT ;  /* 0x000000ff0d00728c */ /* 0x000fe2000bf05270 */
[----:B---3--:R-:W-:Y:S10]  /*3050*/  @P2 BRA `(.L_x_54) ;  /* 0x00000000000c2947 */ /* 0x008ff40003800000 */
[----:B-1----:R-:W-:Y:S04]  /*3060*/  SHF.L.U32 R2, R8, 0x1f, RZ ;  /* 0x0000001f08027819 */ /* 0x002fe800000006ff */
[----:B------:R-:W1:Y:S02]  /*3070*/  SYNCS.PHASECHK.TRANS64.TRYWAIT P0, [UR6], R2 ;  /* 0x00000002ff0075a7 */ /* 0x000e640008001106 */
[----:B-1----:R-:W-:Y:S05]  /*3080*/  @!P0 BRA `(.L_x_55) ;  /* 0x0000008000308947 */ /* 0x002fea0003800000 */
.L_x_54:
[----:B------:R-:W-:Y:S01]  /*3090*/  UISETP.NE.AND UP1, UPT, UR12, 0x1, UPT ;  /* 0x000000010c00788c */ /* 0x000fe2000bf25270 */
[----:B------:R-:W-:Y:S01]  /*30a0*/  PLOP3.LUT P2, PT, PT, PT, PT, 0x80, 0x8 ;  /* 0x000000000008781c */ /* 0x000fe20003f4f070 */
[----:B------:R-:W-:Y:S02]  /*30b0*/  UIADD3 UR14, UPT, UPT, UR17, 0x1, URZ ;  /* 0x00000001110e7890 */ /* 0x000fe4000fffe0ff */
[----:B------:R-:W-:Y:S02]  /*30c0*/  ULEA UR28, UR17, UR11, 0xb ;  /* 0x0000000b111c7291 */ /* 0x000fe4000f8e58ff */
[----:B------:R-:W-:Y:S01]  /*30d0*/  UISETP.NE.AND UP2, UPT, UR14, 0x2, UPT ;  /* 0x000000020e00788c */ /* 0x000fe2000bf45270 */
[----:B------:R-:W-:Y:S01]  /*30e0*/  PLOP3.LUT P0, PT, PT, PT, UP1, 0x80, 0x8 ;  /* 0x000000000008781c */ /* 0x000fe20003f0f018 */
[----:B------:R-:W-:Y:S02]  /*30f0*/  UIADD3 UR40, UPT, UPT, UR28, 0x2, URZ ;  /* 0x000000021c287890 */ /* 0x000fe4000fffe0ff */
[----:B------:R-:W-:Y:S02]  /*3100*/  USEL UR27, URZ, 0x1, UP2 ;  /* 0x00000001ff1b7887 */ /* 0x000fe40009000000 */
[----:B------:R-:W-:Y:S02]  /*3110*/  USEL UR14, UR14, URZ, UP2 ;  /* 0x000000ff0e0e7287 */ /* 0x000fe40009000000 */
[----:B------:R-:W-:Y:S02]  /*3120*/  UIADD3 UR36, UPT, UPT, UR28, 0x4, URZ ;  /* 0x000000041c247890 */ /* 0x000fe4000fffe0ff */
[----:B------:R-:W-:Y:S01]  /*3130*/  @UP1 ULEA UR26, UR14, UR5, 0x3 ;  /* 0x000000050e1a1291 */ /* 0x000fe2000f8e18ff */
[----:B------:R-:W-:Y:S01]  /*3140*/  LOP3.LUT R8, R8, UR27, RZ, 0x3c, !PT ;  /* 0x0000001b08087c12 */ /* 0x000fe2000f8e3cff */
[----:B------:R-:W-:Y:S02]  /*3150*/  UIADD3 UR32, UPT, UPT, UR28, 0x6, URZ ;  /* 0x000000061c207890 */ /* 0x000fe4000fffe0ff */
[----:B------:R-:W-:Y:S01]  /*3160*/  UIADD3 UR6, UPT, UPT, UR6, 0x10, URZ ;  /* 0x0000001006067890 */ /* 0x000fe2000fffe0ff */
[----:B-1----:R-:W-:Y:S01]  /*3170*/  @P0 SHF.L.U32 R0, R8, 0x1f, RZ ;  /* 0x0000001f08000819 */ /* 0x002fe200000006ff */
[----:B------:R-:W-:Y:S01]  /*3180*/  UIADD3 UR12, UPT, UPT, UR12, -0x1, URZ ;  /* 0xffffffff0c0c7890 */ /* 0x000fe2000fffe0ff */
[----:B------:R-:W-:Y:S02]  /*3190*/  UMOV UR29, 0x40004040 ;  /* 0x40004040001d7882 */ /* 0x000fe40000000000 */
[----:B------:R2:W3:Y:S01]  /*31a0*/  @P0 SYNCS.PHASECHK.TRANS64.TRYWAIT P2, [UR26], R0 ;  /* 0x00000000ff0005a7 */ /* 0x0004e2000804111a */
[----:B------:R-:W-:Y:S01]  /*31b0*/  ULEA UR26, UR17, UR10, 0x9 ;  /* 0x0000000a111a7291 */ /* 0x000fe2000f8e48ff */
[----:B------:R-:W-:Y:S01]  /*31c0*/  UMOV UR27, 0x40004040 ;  /* 0x40004040001b7882 */ /* 0x000fe20000000000 */
[----:B------:R-:W-:Y:S02]  /*31d0*/  UMOV UR41, 0x40004040 ;  /* 0x4000404000297882 */ /* 0x000fe40000000000 */
[----:B------:R-:W-:Y:S02]  /*31e0*/  UIADD3 UR38, UPT, UPT, UR26, 0x2, URZ ;  /* 0x000000021a267890 */ /* 0x000fe4000fffe0ff */
[----:B------:R-:W-:Y:S02]  /*31f0*/  UIADD3 UR34, UPT, UPT, UR26, 0x4, URZ ;  /* 0x000000041a227890 */ /* 0x000fe4000fffe0ff */
[----:B------:R-:W-:Y:S01]  /*3200*/  UIADD3 UR30, UPT, UPT, UR26, 0x6, URZ ;  /* 0x000000061a1e7890 */ /* 0x000fe2000fffe0ff */
[----:B------:R2:W-:Y:S01]  /*3210*/  UTCHMMA gdesc[UR26], gdesc[UR28], tmem[UR8], tmem[UR24], idesc[UR25], UP4 ;  /* 0x00ff181c1a0075ea */ /* 0x0005e2000a000008 */
[----:B------:R-:W-:Y:S01]  /*3220*/  UPLOP3.LUT UP4, UPT, UPT, UPT, UPT, 0x80, 0x8 ;  /* 0x000000000008789c */ /* 0x000fe20003f8f070 */
[----:B------:R-:W-:Y:S01]  /*3230*/  UMOV UR39, 0x40004040 ;  /* 0x4000404000277882 */ /* 0x000fe20000000000 */
[----:B------:R-:W-:Y:S01]  /*3240*/  UMOV UR37, 0x40004040 ;  /* 0x4000404000257882 */ /* 0x000fe20000000000 */
[----:B------:R2:W-:Y:S01]  /*3250*/  UTCHMMA gdesc[UR38], gdesc[UR40], tmem[UR8], tmem[UR22], idesc[UR23], UPT ;  /* 0x00ff1628260075ea */ /* 0x0005e2000b800008 */
[----:B------:R-:W-:Y:S01]  /*3260*/  UMOV UR35, 0x40004040 ;  /* 0x4000404000237882 */ /* 0x000fe20000000000 */
[----:B------:R-:W-:Y:S01]  /*3270*/  UMOV UR33, 0x40004040 ;  /* 0x4000404000217882 */ /* 0x000fe20000000000 */
[----:B------:R-:W-:Y:S01]  /*3280*/  UMOV UR31, 0x40004040 ;  /* 0x40004040001f7882 */ /* 0x000fe20000000000 */
[----:B------:R2:W-:Y:S01]  /*3290*/  UTCHMMA gdesc[UR34], gdesc[UR36], tmem[UR8], tmem[UR20], idesc[UR21], UPT ;  /* 0x00ff1424220075ea */ /* 0x0005e2000b800008 */
[----:B------:R2:W-:Y:S01]  /*32a0*/  UTCHMMA gdesc[UR30], gdesc[UR32], tmem[UR8], tmem[UR18], idesc[UR19], UPT ;  /* 0x00ff12201e0075ea */ /* 0x0005e2000b800008 */
[----:B------:R2:W-:Y:S01]  /*32b0*/  UTCBAR [UR6], URZ ;  /* 0x000000ff060073e9 */ /* 0x0005e200080000ff */
[----:B------:R-:W-:Y:S01]  /*32c0*/  UMOV UR17, UR14 ;  /* 0x0000000e00117c82 */ /* 0x000fe20008000000 */
[----:B------:R-:W-:Y:S05]  /*32d0*/  BRA.U UP0, `(.L_x_56) ;  /* 0xfffffffd00507547 */ /* 0x000fea000b83ffff */
.L_x_53:
[----:B------:R-:W-:Y:S01]  /*32e0*/  UIADD3 UR15, UPT, UPT, UR15, 0x1, URZ ;  /* 0x000000010f0f7890 */ /* 0x000fe2000fffe0ff */
[C---:B------:R-:W-:Y:S01]  /*32f0*/  ISETP.NE.AND P0, PT, R10.reuse, 0x2, PT ;  /* 0x000000020a00780c */ /* 0x040fe20003f05270 */
[----:B------:R-:W-:Y:S02]  /*3300*/  UIADD3 UR7, UPT, UPT, UR7, 0x90, URZ ;  /* 0x0000009007077890 */ /* 0x000fe4000fffe0ff */
[----:B------:R-:W-:Y:S01]  /*3310*/  UISETP.NE.AND UP0, UPT, UR15, 0x4, UPT ;  /* 0x000000040f00788c */ /* 0x000fe2000bf05270 */
[----:B-12---:R-:W-:Y:S02]  /*3320*/  SEL R0, RZ, 0x1, P0 ;  /* 0x00000001ff007807 */ /* 0x006fe40000000000 */
[----:B------:R-:W-:Y:S01]  /*3330*/  SEL R10, R10, RZ, P0 ;  /* 0x000000ff0a0a7207 */ /* 0x000fe20000000000 */
[----:B------:R-:W-:Y:S01]  /*3340*/  USEL UR6, URZ, 0x1, UP0 ;  /* 0x00000001ff067887 */ /* 0x000fe20008000000 */
[----:B------:R-:W-:Y:S01]  /*3350*/  LOP3.LUT R9, R9, R0, RZ, 0x3c, !PT ;  /* 0x0000000009097212 */ /* 0x000fe200078e3cff */
[----:B------:R-:W-:Y:S01]  /*3360*/  USEL UR15, UR15, URZ, UP0 ;  /* 0x000000ff0f0f7287 */ /* 0x000fe20008000000 */
[----:B------:R1:W-:Y:S03]  /*3370*/  UTCBAR [UR7], URZ ;  /* 0x000000ff070073e9 */ /* 0x0003e600080000ff */
[----:B------:R-:W-:Y:S01]  /*3380*/  LOP3.LUT R11, R11, UR6, RZ, 0x3c, !PT ;  /* 0x000000060b0b7c12 */ /* 0x000fe2000f8e3cff */
[----:B------:R-:W-:Y:S07]  /*3390*/  @P1 BRA `(.L_x_57) ;  /* 0xfffffff800881947 */ /* 0x000fee000383ffff */
[----:B------:R-:W2:Y:S01]  /*33a0*/  S2UR UR4, SR_CgaCtaId ;  /* 0x00000000000479c3 */ /* 0x000ea20000008800 */
[----:B------:R-:W-:Y:S01]  /*33b0*/  ELECT P0, URZ, PT ;  /* 0x0000000000ff782f */ /* 0x000fe20003800000 */
[----:B------:R-:W-:Y:S01]  /*33c0*/  IMAD.MOV.U32 R0, RZ, RZ, 0x1 ;  /* 0x00000001ff007424 */ /* 0x000fe200078e00ff */
[----:B------:R-:W-:Y:S01]  /*33d0*/  UIADD3 UR5, UPT, UPT, UR5, 0xb0, URZ ;  /* 0x000000b005057890 */ /* 0x000fe2000fffe0ff */
[----:B------:R-:W-:Y:S01]  /*33e0*/  SHF.L.U32 R2, R11, 0x1f, RZ ;  /* 0x0000001f0b027819 */ /* 0x000fe200000006ff */
[----:B------:R-:W-:-:S03]  /*33f0*/  UMOV UR6, 0x40 ;  /* 0x0000004000067882 */ /* 0x000fc60000000000 */
[----:B------:R-:W-:Y:S01]  /*3400*/  UVIRTCOUNT.DEALLOC.SMPOOL 0x80 ;  /* 0x000000800000784c */ /* 0x000fe20000000000 */
[----:B--2---:R-:W-:Y:S02]  /*3410*/  ULEA UR4, UR4, UR6, 0x18 ;  /* 0x0000000604047291 */ /* 0x004fe4000f8ec0ff */
[----:B------:R-:W-:-:S07]  /*3420*/  ULEA UR6, UR15, UR5, 0x3 ;  /* 0x000000050f067291 */ /* 0x000fce000f8e18ff */
[----:B------:R2:W-:Y:S02]  /*3430*/  @P0 STS.U8 [UR4+0x1c], R0 ;  /* 0x00001c00ff000988 */ /* 0x0005e40008000004 */
[----:B------:R-:W4:Y:S02]  /*3440*/  SYNCS.PHASECHK.TRANS64.TRYWAIT P0, [UR6], R2 ;  /* 0x00000002ff0075a7 */ /* 0x000f240008001106 */
[----:B--2-4-:R-:W-:Y:S05]  /*3450*/  @!P0 BRA `(.L_x_58) ;  /* 0x0000007c00548947 */ /* 0x014fea0003800000 */
.L_x_181:
[----:B-1----:R-:W-:-:S04]  /*3460*/  UIADD3 UR7, UPT, UPT, UR15, 0x1, URZ ;  /* 0x000000010f077890 */ /* 0x002fc8000fffe0ff */
[----:B------:R-:W-:-:S04]  /*3470*/  UISETP.NE.AND UP0, UPT, UR7, 0x4, UPT ;  /* 0x000000040700788c */ /* 0x000fc8000bf05270 */
[----:B------:R-:W-:Y:S02]  /*3480*/  USEL UR8, URZ, 0x1, UP0 ;  /* 0x00000001ff087887 */ /* 0x000fe40008000000 */
[----:B------:R-:W-:-:S04]  /*3490*/  USEL UR7, UR7, URZ, UP0 ;  /* 0x000000ff07077287 */ /* 0x000fc80008000000 */
[----:B------:R-:W-:Y:S01]  /*34a0*/  ULEA UR6, UR7, UR5, 0x3 ;  /* 0x0000000507067291 */ /* 0x000fe2000f8e18ff */
[----:B--2---:R-:W-:-:S04]  /*34b0*/  LOP3.LUT R2, R11, UR8, RZ, 0x3c, !PT ;  /* 0x000000080b027c12 */ /* 0x004fc8000f8e3cff */
[----:B------:R-:W-:-:S04]  /*34c0*/  SHF.L.U32 R3, R2, 0x1f, RZ ;  /* 0x0000001f02037819 */ /* 0x000fc800000006ff */
[----:B------:R-:W1:Y:S02]  /*34d0*/  SYNCS.PHASECHK.TRANS64.TRYWAIT P0, [UR6], R3 ;  /* 0x00000003ff0075a7 */ /* 0x000e640008001106 */
[----:B-1----:R-:W-:Y:S05]  /*34e0*/  @!P0 BRA `(.L_x_59) ;  /* 0x0000007c00488947 */ /* 0x002fea0003800000 */
.L_x_183:
[----:B------:R-:W-:-:S04]  /*34f0*/  UIADD3 UR7, UPT, UPT, UR7, 0x1, URZ ;  /* 0x0000000107077890 */ /* 0x000fc8000fffe0ff */
[----:B------:R-:W-:-:S04]  /*3500*/  UISETP.NE.AND UP0, UPT, UR7, 0x4, UPT ;  /* 0x000000040700788c */ /* 0x000fc8000bf05270 */
[----:B------:R-:W-:Y:S02]  /*3510*/  USEL UR8, URZ, 0x1, UP0 ;  /* 0x00000001ff087887 */ /* 0x000fe40008000000 */
[----:B------:R-:W-:-:S04]  /*3520*/  USEL UR7, UR7, URZ, UP0 ;  /* 0x000000ff07077287 */ /* 0x000fc80008000000 */
[----:B------:R-:W-:Y:S01]  /*3530*/  ULEA UR6, UR7, UR5, 0x3 ;  /* 0x0000000507067291 */ /* 0x000fe2000f8e18ff */
[----:B------:R-:W-:-:S04]  /*3540*/  LOP3.LUT R2, R2, UR8, RZ, 0x3c, !PT ;  /* 0x0000000802027c12 */ /* 0x000fc8000f8e3cff */
[----:B-1----:R-:W-:-:S04]  /*3550*/  SHF.L.U32 R3, R2, 0x1f, RZ ;  /* 0x0000001f02037819 */ /* 0x002fc800000006ff */
[----:B------:R-:W1:Y:S02]  /*3560*/  SYNCS.PHASECHK.TRANS64.TRYWAIT P0, [UR6], R3 ;  /* 0x00000003ff0075a7 */ /* 0x000e640008001106 */
[----:B-1----:R-:W-:Y:S05]  /*3570*/  @!P0 BRA `(.L_x_60) ;  /* 0x0000007c003c8947 */ /* 0x002fea0003800000 */
.L_x_185:
[----:B------:R-:W-:-:S04]  /*3580*/  UIADD3 UR7, UPT, UPT, UR7, 0x1, URZ ;  /* 0x0000000107077890 */ /* 0x000fc8000fffe0ff */
[----:B------:R-:W-:-:S04]  /*3590*/  UISETP.NE.AND UP0, UPT, UR7, 0x4, UPT ;  /* 0x000000040700788c */ /* 0x000fc8000bf05270 */
[----:B------:R-:W-:Y:S02]  /*35a0*/  USEL UR6, URZ, 0x1, UP0 ;  /* 0x00000001ff067887 */ /* 0x000fe40008000000 */
[----:B------:R-:W-:-:S04]  /*35b0*/  USEL UR7, UR7, URZ, UP0 ;  /* 0x000000ff07077287 */ /* 0x000fc80008000000 */
[----:B------:R-:W-:Y:S01]  /*35c0*/  ULEA UR7, UR7, UR5, 0x3 ;  /* 0x0000000507077291 */ /* 0x000fe2000f8e18ff */
[----:B------:R-:W-:-:S04]  /*35d0*/  LOP3.LUT R2, R2, UR6, RZ, 0x3c, !PT ;  /* 0x0000000602027c12 */ /* 0x000fc8000f8e3cff */
[----:B------:R-:W-:-:S04]  /*35e0*/  SHF.L.U32 R2, R2, 0x1f, RZ ;  /* 0x0000001f02027819 */ /* 0x000fc800000006ff */
[----:B------:R-:W2:Y:S02]  /*35f0*/  SYNCS.PHASECHK.TRANS64.TRYWAIT P0, [UR7], R2 ;  /* 0x00000002ff0075a7 */ /* 0x000ea40008001107 */
[----:B--2---:R-:W-:Y:S05]  /*3600*/  @!P0 BRA `(.L_x_61) ;  /* 0x0000007c00308947 */ /* 0x004fea0003800000 */
.L_x_187:
[----:B------:R-:W-:Y:S01]  /*3610*/  NOP ;  /* 0x0000000000007918 */ /* 0x000fe20000000000 */
[----:B-1----:R-:W1:Y:S01]  /*3620*/  LDS R0, [UR4+0x14] ;  /* 0x00001404ff007984 */ /* 0x002e620008000800 */
[----:B------:R-:W-:Y:S01]  /*3630*/  ULOP3.LUT UR6, UR16, 0xffff, URZ, 0xc0, !UPT ;  /* 0x0000ffff10067892 */ /* 0x000fe2000f8ec0ff */
[----:B------:R-:W-:Y:S01]  /*3640*/  UMOV UR8, 0xffff ;  /* 0x0000ffff00087882 */ /* 0x000fe20000000000 */
[----:B------:R-:W-:Y:S02]  /*3650*/  UMOV UR5, 0x1 ;  /* 0x0000000100057882 */ /* 0x000fe40000000000 */
[----:B------:R-:W-:-:S04]  /*3660*/  USHF.R.U32.HI UR6, URZ, 0x5, UR6 ;  /* 0x00000005ff067899 */ /* 0x000fc80008011606 */
[----:B------:R-:W-:Y:S02]  /*3670*/  USHF.L.U32 UR8, UR8, UR6, URZ ;  /* 0x0000000608087299 */ /* 0x000fe400080006ff */
[----:B------:R-:W-:-:S04]  /*3680*/  USHF.L.U32 UR5, UR5, UR6, URZ ;  /* 0x0000000605057299 */ /* 0x000fc800080006ff */
[----:B-1----:R-:W-:-:S04]  /*3690*/  LOP3.LUT R0, R0, UR8, RZ, 0xc0, !PT ;  /* 0x0000000800007c12 */ /* 0x002fc8000f8ec0ff */
[----:B------:R-:W-:-:S13]  /*36a0*/  ISETP.NE.AND P0, PT, R0, UR8, PT ;  /* 0x0000000800007c0c */ /* 0x000fda000bf05270 */
[----:B------:R-:W-:Y:S05]  /*36b0*/  @P0 BRA `(.L_x_62) ;  /* 0x0000000000580947 */ /* 0x000fea0003800000 */
[----:B------:R-:W1:Y:S02]  /*36c0*/  LDS R0, [UR4+0x18] ;  /* 0x00001804ff007984 */ /* 0x000e640008000800 */
[----:B-1----:R-:W-:-:S04]  /*36d0*/  LOP3.LUT R0, R0, UR5, RZ, 0xc0, !PT ;  /* 0x0000000500007c12 */ /* 0x002fc8000f8ec0ff */
[----:B------:R-:W-:-:S13]  /*36e0*/  ISETP.NE.AND P0, PT, R0, UR5, PT ;  /* 0x0000000500007c0c */ /* 0x000fda000bf05270 */
[----:B------:R-:W-:Y:S05]  /*36f0*/  @P0 BRA `(.L_x_63) ;  /* 0x00000000003c0947 */ /* 0x000fea0003800000 */
[----:B------:R-:W1:Y:S01]  /*3700*/  S2R R2, SR_LANEID ;  /* 0x0000000000027919 */ /* 0x000e620000000000 */
[----:B------:R-:W-:Y:S01]  /*3710*/  ULOP3.LUT UR8, URZ, UR8, URZ, 0x33, !UPT ;  /* 0x00000008ff087292 */ /* 0x000fe2000f8e33ff */
[----:B------:R-:W-:Y:S02]  /*3720*/  VOTEU.ANY UR7, UPT, PT ;  /* 0x0000000000077886 */ /* 0x000fe400038e0100 */
[----:B------:R-:W-:-:S03]  /*3730*/  UFLO.U32 UR7, UR7 ;  /* 0x00000007000772bd */ /* 0x000fc600080e0000 */
[----:B------:R-:W-:-:S04]  /*3740*/  IMAD.U32 R0, RZ, RZ, UR8 ;  /* 0x00000008ff007e24 */ /* 0x000fc8000f8e00ff */
[----:B------:R2:W4:Y:S02]  /*3750*/  REDUX UR6, R0 ;  /* 0x00000000000673c4 */ /* 0x0005240000000000 */
[----:B------:R1:W-:Y:S02]  /*3760*/  UTCATOMSWS.AND URZ, UR8 ;  /* 0x0000000800ff79e3 */ /* 0x0003e40008000000 */
[----:B-1----:R-:W-:Y:S02]  /*3770*/  ISETP.EQ.U32.AND P0, PT, R2, UR7, PT ;  /* 0x0000000702007c0c */ /* 0x002fe4000bf02070 */
[----:B--2---:R-:W-:Y:S02]  /*3780*/  LOP3.LUT R0, RZ, UR5, RZ, 0x33, !PT ;  /* 0x00000005ff007c12 */ /* 0x004fe4000f8e33ff */
[----:B----4-:R-:W-:Y:S02]  /*3790*/  MOV R2, UR6 ;  /* 0x0000000600027c02 */ /* 0x010fe40008000f00 */
[----:B------:R-:W1:Y:S07]  /*37a0*/  REDUX UR5, R0 ;  /* 0x00000000000573c4 */ /* 0x000e6e0000000000 */
[----:B------:R2:W-:Y:S01]  /*37b0*/  @P0 ATOMS.AND RZ, [UR4+0x14], R2 ;  /* 0x00001402ffff098c */ /* 0x0005e2000a800004 */
[----:B-1----:R-:W-:-:S05]  /*37c0*/  IMAD.U32 R0, RZ, RZ, UR5 ;  /* 0x00000005ff007e24 */ /* 0x002fca000f8e00ff */
[----:B------:R2:W-:Y:S01]  /*37d0*/  @P0 ATOMS.AND RZ, [UR4+0x18], R0 ;  /* 0x00001800ffff098c */ /* 0x0005e2000a800004 */
[----:B------:R-:W-:Y:S05]  /*37e0*/  BRA `(.L_x_64) ;  /* 0x0000000000147947 */ /* 0x000fea0003800000 */
.L_x_63:
[----:B------:R-:W-:Y:S02]  /*37f0*/  MOV R2, 0x3810 ;  /* 0x0000381000027802 */ /* 0x000fe40000000f00 */
[----:B---3-5:R-:W-:Y:S05]  /*3800*/  CALL.REL.NOINC `($__internal_0_$__cuda_sm10x_tcgen05_guardrail_trap_col_being_dealloced_not_returned_by_alloc) ;  /* 0x0000008000c87944 */ /* 0x028fea0003c00000 */
[----:B------:R-:W-:Y:S05]  /*3810*/  BRA `(.L_x_64) ;  /* 0x0000000000087947 */ /* 0x000fea0003800000 */
.L_x_62:
[----:B------:R-:W-:Y:S02]  /*3820*/  MOV R2, 0x3840 ;  /* 0x0000384000027802 */ /* 0x000fe40000000f00 */
[----:B---3-5:R-:W-:Y:S05]  /*3830*/  CALL.REL.NOINC `($__internal_2_$__cuda_sm10x_tcgen05_guardrail_trap_unallocated_columns_being_dealloced) ;  /* 0x0000008000d47944 */ /* 0x028fea0003c00000 */
.L_x_64:
[----:B------:R-:W-:Y:S01]  /*3840*/  NOP ;  /* 0x0000000000007918 */ /* 0x000fe20000000000 */
[----:B------:R-:W-:Y:S05]  /*3850*/  EXIT ;  /* 0x000000000000794d */ /* 0x000fea0003800000 */
.L_x_46:
[----:B------:R-:W-:-:S09]  /*3860*/  UISETP.NE.OR UP2, UPT, UR8, 0x3, !UP2 ;  /* 0x000000030800788c */ /* 0x000fd2000d745670 */
[----:B------:R-:W-:Y:S05]  /*3870*/  BRA.U UP2, `(.L_x_65) ;  /* 0x0000001502707547 */ /* 0x000fea000b800000 */
[----:B------:R-:W1:Y:S01]  /*3880*/  LDC R0, c[0x0][0xb30] ;  /* 0x0002cc00ff007b82 */ /* 0x000e620000000800 */
[----:B------:R-:W2:Y:S01]  /*3890*/  LDCU.64 UR8, c[0x0][0x888] ;  /* 0x00011100ff0877ac */ /* 0x000ea20008000a00 */
[----:B------:R-:W-:Y:S01]  /*38a0*/  CS2R R28, SRZ ;  /* 0x00000000001c7805 */ /* 0x000fe2000001ff00 */
[----:B------:R-:W-:Y:S01]  /*38b0*/  IMAD.MOV.U32 R25, RZ, RZ, 0x2000 ;  /* 0x00002000ff197424 */ /* 0x000fe200078e00ff */
[----:B------:R-:W4:Y:S04]  /*38c0*/  LDCU.64 UR4, c[0x0][0x890] ;  /* 0x00011200ff0477ac */ /* 0x000f280008000a00 */
[----:B------:R-:W3:Y:S01]  /*38d0*/  LDC R24, c[0x0][0x370] ;  /* 0x0000dc00ff187b82 */ /* 0x000ee20000000800 */
[----:B------:R-:W-:Y:S01]  /*38e0*/  UMOV UR7, 0x400 ;  /* 0x0000040000077882 */ /* 0x000fe20000000000 */
[----:B------:R-:W-:-:S02]  /*38f0*/  UPLOP3.LUT UP1, UPT, UPT, UPT, UPT, 0x40, 0x4 ;  /* 0x000000000004789c */ /* 0x000fc40003f2e870 */
[----:B------:R-:W-:-:S04]  /*3900*/  ULEA UR7, UR37, UR7, 0x18 ;  /* 0x0000000725077291 */ /* 0x000fc8000f8ec0ff */
[----:B------:R-:W3:Y:S01]  /*3910*/  LDC R3, c[0x0][0xb0c] ;  /* 0x0002c300ff037b82 */ /* 0x000ee20000000800 */
[----:B------:R-:W-:Y:S02]  /*3920*/  UIADD3 UR41, UPT, UPT, UR7, 0x20, URZ ;  /* 0x0000002007297890 */ /* 0x000fe4000fffe0ff */
[----:B--2---:R-:W-:Y:S02]  /*3930*/  UISETP.NE.U32.AND UP2, UPT, UR8, URZ, UPT ;  /* 0x000000ff0800728c */ /* 0x004fe4000bf45070 */
[----:B------:R-:W-:Y:S02]  /*3940*/  UIADD3 UR33, UPT, UPT, UR7, 0x28, URZ ;  /* 0x0000002807217890 */ /* 0x000fe4000fffe0ff */
[----:B----4-:R-:W-:Y:S01]  /*3950*/  UISETP.NE.U32.AND UP3, UPT, UR4, URZ, UPT ;  /* 0x000000ff0400728c */ /* 0x010fe2000bf65070 */
[----:B------:R-:W2:Y:S01]  /*3960*/  LDC R18, c[0x0][0xb20] ;  /* 0x0002c800ff127b82 */ /* 0x000ea20000000800 */
[----:B-1----:R-:W-:Y:S01]  /*3970*/  ISETP.NE.AND P1, PT, R0, 0x1, PT ;  /* 0x000000010000780c */ /* 0x002fe20003f25270 */
[----:B------:R-:W-:-:S02]  /*3980*/  UISETP.NE.AND.EX UP2, UPT, UR9, URZ, UPT, UP2 ;  /* 0x000000ff0900728c */ /* 0x000fc4000bf45320 */
[----:B------:R-:W-:Y:S02]  /*3990*/  UIADD3 UR25, UPT, UPT, UR7, 0x30, URZ ;  /* 0x0000003007197890 */ /* 0x000fe4000fffe0ff */
[----:B------:R-:W-:Y:S02]  /*39a0*/  UIADD3 UR17, UPT, UPT, UR7, 0x38, URZ ;  /* 0x0000003807117890 */ /* 0x000fe4000fffe0ff */
[----:B------:R-:W1:Y:S01]  /*39b0*/  LDC.64 R30, c[0x0][0x348] ;  /* 0x0000d200ff1e7b82 */ /* 0x000e620000000a00 */
[----:B------:R-:W-:-:S07]  /*39c0*/  UISETP.NE.AND.EX UP3, UPT, UR5, URZ, UPT, UP3 ;  /* 0x000000ff0500728c */ /* 0x000fce000bf65330 */
[----:B------:R-:W4:Y:S08]  /*39d0*/  LDC.64 R16, c[0x0][0xb10] ;  /* 0x0002c400ff107b82 */ /* 0x000f300000000a00 */
[----:B------:R-:W1:Y:S08]  /*39e0*/  LDC.64 R6, c[0x0][0xb18] ;  /* 0x0002c600ff067b82 */ /* 0x000e700000000a00 */
[----:B------:R-:W1:Y:S08]  /*39f0*/  LDC.64 R4, c[0x0][0xb28] ;  /* 0x0002ca00ff047b82 */ /* 0x000e700000000a00 */
[----:B--23--:R-:W1:Y:S02]  /*3a00*/  LDC R19, c[0x0][0x374] ;  /* 0x0000dd00ff137b82 */ /* 0x00ce640000000800 */
.L_x_80:
[C---:B------:R-:W-:Y:S02]  /*3a10*/  LEA R0, R29.reuse, UR7, 0x3 ;  /* 0x000000071d007c11 */ /* 0x040fe4000f8e18ff */
[----:B------:R-:W-:Y:S02]  /*3a20*/  SHF.L.U32 R2, R28, 0x1f, RZ ;  /* 0x0000001f1c027819 */ /* 0x000fe400000006ff */
[----:B------:R-:W-:Y:S02]  /*3a30*/  LEA R20, R29, UR7, 0x4 ;  /* 0x000000071d147c11 */ /* 0x000fe4000f8e20ff */
[----:B--2---:R-:W2:Y:S02]  /*3a40*/  SYNCS.PHASECHK.TRANS64.TRYWAIT P0, [R0+URZ+0x70], R2 ;  /* 0x00007002000075a7 */ /* 0x004ea400080011ff */
[----:B--2---:R-:W-:Y:S05]  /*3a50*/  @!P0 BRA `(.L_x_66) ;  /* 0x0000007800348947 */ /* 0x004fea0003800000 */
.L_x_188:
[----:B------:R-:W-:Y:S01]  /*3a60*/  ISETP.GE.AND P0, PT, R26, 0x1, PT ;  /* 0x000000011a00780c */ /* 0x000fe20003f06270 */
[----:B------:R-:W3:Y:S01]  /*3a70*/  LDS.128 R20, [R20+0x100] ;  /* 0x0001000014147984 */ /* 0x000ee20000000c00 */
[----:B--2---:R-:W-:Y:S01]  /*3a80*/  VIADD R0, R0, 0x80 ;  /* 0x0000008000007836 */ /* 0x004fe20000000000 */
[----:B------:R-:W-:Y:S01]  /*3a90*/  @!PT LDS RZ, [RZ] ;  /* 0x00000000fffff984 */ /* 0x000fe20000000800 */
[----:B------:R-:W-:Y:S01]  /*3aa0*/  @!PT LDS RZ, [RZ] ;  /* 0x00000000fffff984 */ /* 0x000fe20000000800 */
[----:B------:R-:W-:Y:S01]  /*3ab0*/  @!PT LDS RZ, [RZ] ;  /* 0x00000000fffff984 */ /* 0x000fe20000000800 */
[----:B------:R-:W-:Y:S01]  /*3ac0*/  @!PT LDS RZ, [RZ] ;  /* 0x00000000fffff984 */ /* 0x000fe20000000800 */
[----:B------:R2:W-:Y:S06]  /*3ad0*/  MEMBAR.ALL.CTA ;  /* 0x0000000000007992 */ /* 0x0005ec0000008000 */
[----:B--2---:R-:W2:Y:S01]  /*3ae0*/  FENCE.VIEW.ASYNC.S ;  /* 0x00000000000073c6 */ /* 0x004ea20000000000 */
[----:B------:R-:W-:Y:S04]  /*3af0*/  PRMT R0, RZ, 0x654, R0 ;  /* 0x00000654ff007816 */ /* 0x000fe80000000000 */
[----:B--2---:R2:W-:Y:S01]  /*3b00*/  SYNCS.ARRIVE.TRANS64.RED.A1T0 RZ, [R0+URZ], RZ ;  /* 0x000000ff00ff79a7 */ /* 0x0045e200081004ff */
[----:B---3--:R-:W-:Y:S11]  /*3b10*/  LOP3.LUT P3, RZ, R22, 0x1, RZ, 0xc0, !PT ;  /* 0x0000000116ff7812 */ /* 0x008ff6000786c0ff */
[----:B------:R-:W-:Y:S02]  /*3b20*/  @!UPT UIADD3 URZ, UPT, UPT, URZ, URZ, URZ ;  /* 0x000000fffffff290 */ /* 0x000fe4000fffe0ff */
[----:B------:R-:W-:Y:S02]  /*3b30*/  @P3 MOV R11, R20 ;  /* 0x00000014000b3202 */ /* 0x000fe40000000f00 */
[----:B------:R-:W-:Y:S01]  /*3b40*/  @P3 LOP3.LUT R10, R21, 0xffff, RZ, 0xc0, !PT ;  /* 0x0000ffff150a3812 */ /* 0x000fe200078ec0ff */
[----:B--2---:R-:W-:Y:S06]  /*3b50*/  @!P0 BRA `(.L_x_67) ;  /* 0x0000000000a48947 */ /* 0x004fec0003800000 */
[-C--:B-1----:R-:W-:Y:S01]  /*3b60*/  IMAD.HI.U32 R0, R19, R7.reuse, RZ ;  /* 0x0000000713007227 */ /* 0x082fe200078e00ff */
[----:B------:R-:W-:Y:S02]  /*3b70*/  ISETP.NE.AND P0, PT, R6, 0x1, PT ;  /* 0x000000010600780c */ /* 0x000fe40003f05270 */
[----:B------:R-:W-:Y:S01]  /*3b80*/  ISETP.NE.AND P2, PT, R26, 0x1, PT ;  /* 0x000000011a00780c */ /* 0x000fe20003f45270 */
[----:B----4-:R-:W-:Y:S01]  /*3b90*/  IMAD.HI.U32 R9, R24, R16, RZ ;  /* 0x0000001018097227 */ /* 0x010fe200078e00ff */
[----:B------:R-:W-:Y:S02]  /*3ba0*/  SHF.R.U32.HI R0, RZ, R18, R0 ;  /* 0x00000012ff007219 */ /* 0x000fe40000011600 */
[----:B------:R-:W-:Y:S01]  /*3bb0*/  ISETP.NE.AND P4, PT, R3, 0x1, PT ;  /* 0x000000010300780c */ /* 0x000fe20003f85270 */
[----:B------:R-:W-:Y:S01]  /*3bc0*/  IMAD.HI.U32 R13, R10, R7, RZ ;  /* 0x000000070a0d7227 */ /* 0x000fe200078e00ff */
[----:B------:R-:W-:Y:S02]  /*3bd0*/  SHF.R.U32.HI R9, RZ, R17, R9 ;  /* 0x00000011ff097219 */ /* 0x000fe40000011609 */
[----:B------:R-:W-:Y:S01]  /*3be0*/  SEL R0, R19, R0, !P0 ;  /* 0x0000000013007207 */ /* 0x000fe20004000000 */
[----:B------:R-:W-:Y:S01]  /*3bf0*/  IMAD.HI.U32 R12, R11, R16, RZ ;  /* 0x000000100b0c7227 */ /* 0x000fe200078e00ff */
[----:B------:R-:W-:Y:S03]  /*3c00*/  SEL R9, R24, R9, !P4 ;  /* 0x0000000918097207 */ /* 0x000fe60006000000 */
[-C--:B------:R-:W-:Y:S01]  /*3c10*/  IMAD.HI.U32 R8, R0, R4.reuse, RZ ;  /* 0x0000000400087227 */ /* 0x080fe200078e00ff */
[----:B------:R-:W-:Y:S03]  /*3c20*/  SHF.R.U32.HI R12, RZ, R17, R12 ;  /* 0x00000011ff0c7219 */ /* 0x000fe6000001160c */
[----:B------:R-:W-:Y:S01]  /*3c30*/  IMAD.HI.U32 R2, R9, R4, RZ ;  /* 0x0000000409027227 */ /* 0x000fe200078e00ff */
[-C--:B------:R-:W-:Y:S02]  /*3c40*/  @P2 SHF.R.U32.HI R0, RZ, R5.reuse, R8 ;  /* 0x00000005ff002219 */ /* 0x080fe40000011608 */
[----:B------:R-:W-:Y:S02]  /*3c50*/  SHF.R.U32.HI R8, RZ, R18, R13 ;  /* 0x00000012ff087219 */ /* 0x000fe4000001160d */
[----:B------:R-:W-:Y:S01]  /*3c60*/  @P2 SHF.R.U32.HI R9, RZ, R5, R2 ;  /* 0x00000005ff092219 */ /* 0x000fe20000011602 */
[----:B------:R-:W-:Y:S01]  /*3c70*/  IMAD R0, R26, R0, RZ ;  /* 0x000000001a007224 */ /* 0x000fe200078e02ff */
[----:B------:R-:W-:Y:S02]  /*3c80*/  SEL R8, R10, R8, !P0 ;  /* 0x000000080a087207 */ /* 0x000fe40004000000 */
[----:B------:R-:W-:Y:S01]  /*3c90*/  SEL R2, R11, R12, !P4 ;  /* 0x0000000c0b027207 */ /* 0x000fe20006000000 */
[----:B------:R-:W-:Y:S01]  /*3ca0*/  IMAD R12, R26, R9, RZ ;  /* 0x000000091a0c7224 */ /* 0x000fe200078e02ff */
[C---:B------:R-:W-:Y:S01]  /*3cb0*/  ISETP.GE.AND P0, PT, R8.reuse, R0, PT ;  /* 0x000000000800720c */ /* 0x040fe20003f06270 */
[----:B------:R-:W-:Y:S03]  /*3cc0*/  IMAD.HI.U32 R0, R8, R4, RZ ;  /* 0x0000000408007227 */ /* 0x000fe600078e00ff */
[----:B------:R-:W-:Y:S02]  /*3cd0*/  ISETP.GE.OR P0, PT, R2, R12, P0 ;  /* 0x0000000c0200720c */ /* 0x000fe40000706670 */
[-C--:B------:R-:W-:Y:S04]  /*3ce0*/  SHF.R.U32.HI R0, RZ, R5.reuse, R0 ;  /* 0x00000005ff007219 */ /* 0x080fe80000011600 */
[----:B------:R-:W-:Y:S05]  /*3cf0*/  SEL R13, R8, R0, !P2 ;  /* 0x00000000080d7207 */ /* 0x000fea0005000000 */
[----:B------:R-:W-:Y:S02]  /*3d00*/  IMAD.MOV R12, RZ, RZ, -R13 ;  /* 0x000000ffff0c7224 */ /* 0x000fe400078e0a0d */
[----:B------:R-:W-:Y:S04]  /*3d10*/  @!P0 IMAD.HI.U32 R0, R2, R4, RZ ;  /* 0x0000000402008227 */ /* 0x000fe800078e00ff */
[----:B------:R-:W-:Y:S01]  /*3d20*/  IMAD R12, R26, R12, R8 ;  /* 0x0000000c1a0c7224 */ /* 0x000fe200078e0208 */
[----:B------:R-:W-:Y:S04]  /*3d30*/  @!P0 SHF.R.U32.HI R0, RZ, R5, R0 ;  /* 0x00000005ff008219 */ /* 0x000fe80000011600 */
[----:B------:R-:W-:Y:S04]  /*3d40*/  @!P0 SEL R0, R2, R0, !P2 ;  /* 0x0000000002008207 */ /* 0x000fe80005000000 */
[----:B------:R-:W-:Y:S01]  /*3d50*/  @!P0 IADD3 R13, PT, PT, R13, -R0, RZ ;  /* 0x800000000d0d8210 */ /* 0x000fe20007ffe0ff */
[----:B------:R-:W-:Y:S01]  /*3d60*/  @!P0 IMAD R0, R9, R12, R0 ;  /* 0x0000000c09008224 */ /* 0x000fe200078e0200 */
[----:B------:R-:W-:Y:S01]  /*3d70*/  IADD3 R9, PT, PT, -R8, RZ, RZ ;  /* 0x000000ff08097210 */ /* 0x000fe20007ffe1ff */
[--C-:B------:R-:W-:Y:S02]  /*3d80*/  IMAD.MOV R12, RZ, RZ, -R2.reuse ;  /* 0x000000ffff0c7224 */ /* 0x100fe400078e0a02 */
[----:B------:R-:W-:Y:S02]  /*3d90*/  @!P0 IMAD R8, R13, R26, R2 ;  /* 0x0000001a0d088224 */ /* 0x000fe400078e0202 */
[----:B------:R-:W-:Y:S02]  /*3da0*/  @!P0 IMAD.MOV.U32 R2, RZ, RZ, R0 ;  /* 0x000000ffff028224 */ /* 0x000fe400078e0000 */
[----:B------:R-:W-:Y:S02]  /*3db0*/  IMAD R11, R3, R12, R11 ;  /* 0x0000000c030b7224 */ /* 0x000fe400078e020b */
[----:B------:R-:W-:Y:S02]  /*3dc0*/  IMAD R10, R6, R9, R10 ;  /* 0x00000009060a7224 */ /* 0x000fe400078e020a */
[----:B------:R-:W-:Y:S02]  /*3dd0*/  IMAD R11, R2, R3, R11 ;  /* 0x00000003020b7224 */ /* 0x000fe400078e020b */
[----:B------:R-:W-:Y:S02]  /*3de0*/  IMAD R10, R8, R6, R10 ;  /* 0x00000006080a7224 */ /* 0x000fe400078e020a */
.L_x_67:
[----:B------:R-:W-:Y:S05]  /*3df0*/  BRA.U UP1, `(.L_x_68) ;  /* 0x0000000101107547 */ /* 0x000fea000b800000 */
[----:B------:R-:W-:Y:S04]  /*3e00*/  MOV R2, UR6 ;  /* 0x0000000600027c02 */ /* 0x000fe80008000f00 */
[----:B------:R-:W-:Y:S04]  /*3e10*/  SHF.L.U32 R2, R2, 0x1f, RZ ;  /* 0x0000001f02027819 */ /* 0x000fe800000006ff */
[----:B------:R-:W2:Y:S02]  /*3e20*/  SYNCS.PHASECHK.TRANS64.TRYWAIT P0, [UR7+0x68], R2 ;  /* 0x00006802ff0075a7 */ /* 0x000ea40008001107 */
[----:B--2---:R-:W-:Y:S05]  /*3e30*/  @!P0 BRA `(.L_x_69) ;  /* 0x0000007400508947 */ /* 0x004fea0003800000 */
.L_x_68:
[----:B------:R-:W-:Y:S01]  /*3e40*/  R2UR UR43, R15 ;  /* 0x000000000f2b72ca */ /* 0x000fe200000e0000 */
[----:B------:R-:W-:Y:S01]  /*3e50*/  IMAD.MOV.U32 R32, RZ, RZ, 0x1 ;  /* 0x00000001ff207424 */ /* 0x000fe200078e00ff */
[----:B------:R-:W-:Y:S02]  /*3e60*/  R2UR UR42, R14 ;  /* 0x000000000e2a72ca */ /* 0x000fe400000e0000 */
[----:B------:R-:W-:Y:S02]  /*3e70*/  ISETP.NE.U32.AND P2, PT, RZ, UR4, PT ;  /* 0x00000004ff007c0c */ /* 0x000fe4000bf45070 */
[----:B------:R-:W-:Y:S02]  /*3e80*/  SHF.L.U32 R32, R32, 0x1f, RZ ;  /* 0x0000001f20207819 */ /* 0x000fe400000006ff */
[----:B------:R-:W-:Y:S05]  /*3e90*/  ISETP.NE.AND.EX P2, PT, RZ, UR5, PT, P2 ;  /* 0x00000005ff007c0c */ /* 0x000fea000bf45320 */
[----:B------:R-:W-:Y:S02]  /*3ea0*/  USHF.L.U32 UR43, UR43, 0x6, URZ ;  /* 0x000000062b2b7899 */ /* 0x000fe400080006ff */
[----:B------:R-:W-:Y:S01]  /*3eb0*/  USHF.L.U32 UR42, UR42, 0x8, URZ ;  /* 0x000000082a2a7899 */ /* 0x000fe200080006ff */
[----:B------:R-:W-:Y:S11]  /*3ec0*/  BRA.U !UP3, `(.L_x_70) ;  /* 0x000000010b347547 */ /* 0x000ff6000b800000 */
[----:B------:R-:W-:Y:S01]  /*3ed0*/  UPLOP3.LUT UP0, UPT, UPT, UPT, UP2, 0x80, 0x8 ;  /* 0x000000000008789c */ /* 0x000fe20003f0f020 */
[----:B--2---:R-:W-:Y:S02]  /*3ee0*/  HFMA2 R0, -RZ, RZ, 0, 5.9604644775390625e-08 ;  /* 0x00000001ff007431 */ /* 0x004fe400000001ff */
[----:B------:R-:W-:Y:S03]  /*3ef0*/  IMAD.MOV.U32 R64, RZ, RZ, 0x1 ;  /* 0x00000001ff407424 */ /* 0x000fe600078e00ff */
[----:B------:R-:W-:Y:S05]  /*3f00*/  PLOP3.LUT P0, PT, PT, PT, UP0, 0x80, 0x8 ;  /* 0x000000000008781c */ /* 0x000fea0003f0f008 */
[----:B------:R-:W2:Y:S01]  /*3f10*/  @UP0 LDCU.64 UR10, c[0x0][0x888] ;  /* 0x00011100ff0a07ac */ /* 0x000ea20008000a00 */
[----:B------:R-:W-:Y:S07]  /*3f20*/  @UP0 UIMAD UR8, UR36, UR4, URZ ;  /* 0x00000004240802a4 */ /* 0x000fee000f8e02ff */
[----:B------:R-:W-:Y:S01]  /*3f30*/  @!P0 PRMT R64, R0, 0x7610, R64 ;  /* 0x0000761000408816 */ /* 0x000fe20000000040 */
[----:B--2---:R-:W-:Y:S03]  /*3f40*/  @UP0 UIMAD.WIDE UR10, UR8, 0x4, UR10 ;  /* 0x00000004080a08a5 */ /* 0x004fe6000f8e020a */
[----:B------:R-:W2:Y:S03]  /*3f50*/  @!UP0 LDCU UR8, c[0x0][0x880] ;  /* 0x00011000ff0887ac */ /* 0x000ea60008000800 */
[----:B------:R-:W-:Y:S01]  /*3f60*/  IMAD.U32 R8, RZ, RZ, UR10 ;  /* 0x0000000aff087e24 */ /* 0x000fe2000f8e00ff */
[----:B------:R-:W-:Y:S05]  /*3f70*/  MOV R9, UR11 ;  /* 0x0000000b00097c02 */ /* 0x000fea0008000f00 */
[----:B-----5:R3:W5:Y:S02]  /*3f80*/  @P0 LDG.E R35, desc[UR46][R8.64] ;  /* 0x0000002e08230981 */ /* 0x020764000c1e1900 */
[----:B--23--:R-:W-:Y:S07]  /*3f90*/  @!P0 IMAD.U32 R35, RZ, RZ, UR8 ;  /* 0x00000008ff238e24 */ /* 0x00cfee000f8e00ff */
.L_x_70:
[----:B-----5:R-:W-:Y:S01]  /*3fa0*/  @!P2 FSETP.EQ.AND P0, PT, R35, RZ, PT ;  /* 0x000000ff2300a20b */ /* 0x020fe20003f02000 */
[----:B------:R-:W-:Y:S01]  /*3fb0*/  @!UPT UIADD3 URZ, UPT, UPT, URZ, URZ, URZ ;  /* 0x000000fffffff290 */ /* 0x000fe2000fffe0ff */
[----:B------:R-:W-:Y:S11]  /*3fc0*/  @!P2 BRA `(.L_x_71) ;  /* 0x000000000014a947 */ /* 0x000ff60003800000 */
[----:B------:R-:W-:Y:S02]  /*3fd0*/  LOP3.LUT P2, RZ, R64, 0xff, RZ, 0xc0, !PT ;  /* 0x000000ff40ff7812 */ /* 0x000fe4000784c0ff */
[----:B------:R-:W-:Y:S04]  /*3fe0*/  PLOP3.LUT P0, PT, PT, PT, UP0, 0x80, 0x8 ;  /* 0x000000000008781c */ /* 0x000fe80003f0f008 */
[----:B------:R-:W-:Y:S07]  /*3ff0*/  PLOP3.LUT P0, PT, P0, PT, PT, 0x8, 0x80 ;  /* 0x000000000080781c */ /* 0x000fee000070e170 */
[----:B------:R-:W-:Y:S11]  /*4000*/  @P2 FSETP.EQ.AND P0, PT, R35, RZ, PT ;  /* 0x000000ff2300220b */ /* 0x000ff60003f02000 */
[----:B------:R-:W-:Y:S02]  /*4010*/  @!UPT UIADD3 URZ, UPT, UPT, URZ, URZ, URZ ;  /* 0x000000fffffff290 */ /* 0x000fe4000fffe0ff */
.L_x_71:
[----:B------:R-:W3:Y:S01]  /*4020*/  SYNCS.PHASECHK.TRANS64.TRYWAIT P2, [UR7+0x40], R32 ;  /* 0x00004020ff0075a7 */ /* 0x000ee20008041107 */
[----:B------:R-:W-:Y:S04]  /*4030*/  ELECT P4, URZ, PT ;  /* 0x0000000000ff782f */ /* 0x000fe80003880000 */
[----:B------:R-:W-:Y:S11]  /*4040*/  PLOP3.LUT P4, PT, P0, P4, PT, 0xf2, 0x2f ;  /* 0x00000000002f781c */ /* 0x000ff60000789e72 */
[----:B------:R-:W-:Y:S02]  /*4050*/  @!UPT UIADD3 URZ, UPT, UPT, URZ, URZ, URZ ;  /* 0x000000fffffff290 */ /* 0x000fe4000fffe0ff */
[----:B-1----:R-:W-:Y:S05]  /*4060*/  @!P4 IADD3 R8, P0, PT, R30, 0x580, RZ ;  /* 0x000005801e08c810 */ /* 0x002fea0007f1e0ff */
[----:B--2---:R-:W-:Y:S01]  /*4070*/  @!P4 IMAD.X R2, RZ, RZ, R31, P0 ;  /* 0x000000ffff02c224 */ /* 0x004fe200000e061f */
[----:B---3--:R-:W-:Y:S07]  /*4080*/  @!P2 BRA `(.L_x_72) ;  /* 0x0000007000d4a947 */ /* 0x008fee0003800000 */
.L_x_191:
[----:B------:R-:W-:Y:S01]  /*4090*/  @!P4 R2UR UR9, R8 ;  /* 0x000000000809c2ca */ /* 0x000fe200000e0000 */
[----:B------:R-:W-:Y:S01]  /*40a0*/  VOTEU.ALL UP1, P4 ;  /* 0x0000000000ff7886 */ /* 0x000fe20002020000 */
[----:B------:R-:W-:Y:S01]  /*40b0*/  @!P4 R2UR UR8, R2 ;  /* 0x000000000208c2ca */ /* 0x000fe200000e0000 */
[----:B-1----:R-:W-:Y:S01]  /*40c0*/  @!P4 IMAD.MOV.U32 R0, RZ, RZ, 0x2000 ;  /* 0x00002000ff00c424 */ /* 0x002fe200078e00ff */
[----:B------:R-:W-:Y:S01]  /*40d0*/  UMOV UR44, UR36 ;  /* 0x00000024002c7c82 */ /* 0x000fe20008000000 */
[----:B------:R-:W-:Y:S02]  /*40e0*/  UPRMT UR21, UR37, 0x654, UR41 ;  /* 0x0000065425157896 */ /* 0x000fe40008000029 */
[----:B------:R-:W-:Y:S01]  /*40f0*/  @!UP1 UIADD3 UR40, UPT, UPT, UR7, 0x400, URZ ;  /* 0x0000040007289890 */ /* 0x000fe2000fffe0ff */
[----:B------:R-:W-:Y:S05]  /*4100*/  VOTEU.ALL UP1, P4 ;  /* 0x0000000000ff7886 */ /* 0x000fea0002020000 */
[----:B------:R-:W-:Y:S01]  /*4110*/  IMAD.U32 R8, RZ, RZ, UR9 ;  /* 0x00000009ff087e24 */ /* 0x000fe2000f8e00ff */
[----:B------:R-:W-:Y:S01]  /*4120*/  UMOV UR9, 0x10000000 ;  /* 0x1000000000097882 */ /* 0x000fe20000000000 */
[----:B------:R-:W-:Y:S01]  /*4130*/  IMAD.U32 R9, RZ, RZ, UR8 ;  /* 0x00000008ff097e24 */ /* 0x000fe2000f8e00ff */
[----:B------:R-:W-:Y:S02]  /*4140*/  UMOV UR8, 0x0 ;  /* 0x0000000000087882 */ /* 0x000fe40000000000 */
[----:B------:R-:W-:Y:S02]  /*4150*/  @!P4 R2UR UR10, R8 ;  /* 0x00000000080ac2ca */ /* 0x000fe400000e0000 */
[----:B------:R-:W-:Y:S02]  /*4160*/  @!P4 R2UR UR11, R9 ;  /* 0x00000000090bc2ca */ /* 0x000fe400000e0000 */
[----:B------:R-:W-:Y:S05]  /*4170*/  @!P4 IADD3 R8, P0, PT, R30, 0x580, RZ ;  /* 0x000005801e08c810 */ /* 0x000fea0007f1e0ff */
[----:B------:R-:W-:Y:S06]  /*4180*/  @!P4 IMAD.X R2, RZ, RZ, R31, P0 ;  /* 0x000000ffff02c224 */ /* 0x000fec00000e061f */
[----:B------:R1:W-:Y:S01]  /*4190*/  @!UP1 UTMALDG.3D [UR40], [UR10], desc[UR8] ;  /* 0x000008280a0095b4 */ /* 0x0003e20008011000 */
[----:B------:R1:W-:Y:S01]  /*41a0*/  @!P4 SYNCS.ARRIVE.TRANS64.RED.A0TR RZ, [UR7+0x20], R0 ;  /* 0x00002000ffffc9a7 */ /* 0x0003e20008300407 */
[----:B------:R-:W-:Y:S01]  /*41b0*/  SYNCS.ARRIVE.TRANS64.RED.A1T0 RZ, [UR21], RZ ;  /* 0x000000ffffff79a7 */ /* 0x000fe20008100415 */
[----:B------:R-:W2:Y:S02]  /*41c0*/  SYNCS.PHASECHK.TRANS64.TRYWAIT P2, [UR7+0x48], R32 ;  /* 0x00004820ff0075a7 */ /* 0x000ea40008041107 */
[----:B-12---:R-:W-:Y:S05]  /*41d0*/  @!P2 BRA `(.L_x_73) ;  /* 0x000000700098a947 */ /* 0x006fea0003800000 */
.L_x_193:
[----:B------:R-:W-:Y:S01]  /*41e0*/  @!P4 R2UR UR9, R8 ;  /* 0x000000000809c2ca */ /* 0x000fe200000e0000 */
[----:B------:R-:W-:Y:S01]  /*41f0*/  VOTEU.ALL UP1, P4 ;  /* 0x0000000000ff7886 */ /* 0x000fe20002020000 */
[----:B------:R-:W-:Y:S01]  /*4200*/  @!P4 R2UR UR8, R2 ;  /* 0x000000000208c2ca */ /* 0x000fe200000e0000 */
[----:B-1----:R-:W-:Y:S01]  /*4210*/  @!P4 IMAD.MOV.U32 R0, RZ, RZ, 0x2000 ;  /* 0x00002000ff00c424 */ /* 0x002fe200078e00ff */
[----:B------:R-:W-:Y:S01]  /*4220*/  UMOV UR35, UR43 ;  /* 0x0000002b00237c82 */ /* 0x000fe20008000000 */
[----:B------:R-:W-:Y:S02]  /*4230*/  UPRMT UR15, UR37, 0x654, UR33 ;  /* 0x00000654250f7896 */ /* 0x000fe40008000021 */
[----:B------:R-:W-:Y:S02]  /*4240*/  @!UP1 UIADD3 UR34, UPT, UPT, UR42, 0x20, URZ ;  /* 0x000000202a229890 */ /* 0x000fe4000fffe0ff */
[----:B------:R-:W-:Y:S01]  /*4250*/  @!UP1 UIADD3 UR32, UPT, UPT, UR7, 0x2400, URZ ;  /* 0x0000240007209890 */ /* 0x000fe2000fffe0ff */
[----:B------:R-:W-:Y:S03]  /*4260*/  VOTEU.ALL UP1, P4 ;  /* 0x0000000000ff7886 */ /* 0x000fe60002020000 */
        /* <DEDUP_REMOVED lines=13> */
.L_x_195:
[----:B------:R-:W-:Y:S01]  /*4340*/  @!P4 R2UR UR9, R8 ;  /* 0x000000000809c2ca */ /* 0x000fe200000e0000 */
[----:B------:R-:W-:Y:S01]  /*4350*/  VOTEU.ALL UP1, P4 ;  /* 0x0000000000ff7886 */ /* 0x000fe20002020000 */
[----:B------:R-:W-:Y:S01]  /*4360*/  @!P4 R2UR UR8, R2 ;  /* 0x000000000208c2ca */ /* 0x000fe200000e0000 */
[----:B-1----:R-:W-:Y:S01]  /*4370*/  @!P4 IMAD.MOV.U32 R0, RZ, RZ, 0x2000 ;  /* 0x00002000ff00c424 */ /* 0x002fe200078e00ff */
[----:B------:R-:W-:Y:S01]  /*4380*/  UMOV UR27, UR43 ;  /* 0x0000002b001b7c82 */ /* 0x000fe20008000000 */
[----:B------:R-:W-:Y:S01]  /*4390*/  UMOV UR28, UR36 ;  /* 0x00000024001c7c82 */ /* 0x000fe20008000000 */
[----:B------:R-:W-:Y:S02]  /*43a0*/  @!UP1 UIADD3 UR26, UPT, UPT, UR42, 0x40, URZ ;  /* 0x000000402a1a9890 */ /* 0x000fe4000fffe0ff */
[----:B------:R-:W-:Y:S01]  /*43b0*/  @!UP1 UIADD3 UR24, UPT, UPT, UR7, 0x4400, URZ ;  /* 0x0000440007189890 */ /* 0x000fe2000fffe0ff */
[----:B------:R-:W-:Y:S01]  /*43c0*/  VOTEU.ALL UP1, P4 ;  /* 0x0000000000ff7886 */ /* 0x000fe20002020000 */
[----:B------:R-:W-:Y:S03]  /*43d0*/  UPRMT UR14, UR37, 0x654, UR25 ;  /* 0x00000654250e7896 */ /* 0x000fe60008000019 */
        /* <DEDUP_REMOVED lines=13> */
.L_x_197:
[----:B------:R-:W-:Y:S01]  /*44b0*/  @!P4 R2UR UR9, R8 ;  /* 0x000000000809c2ca */ /* 0x000fe200000e0000 */
[----:B------:R-:W-:Y:S01]  /*44c0*/  VOTEU.ALL UP1, P4 ;  /* 0x0000000000ff7886 */ /* 0x000fe20002020000 */
[----:B------:R-:W-:Y:S01]  /*44d0*/  @!P4 R2UR UR8, R2 ;  /* 0x000000000208c2ca */ /* 0x000fe200000e0000 */
[----:B-1----:R-:W-:Y:S01]  /*44e0*/  @!P4 IMAD.MOV.U32 R0, RZ, RZ, 0x2000 ;  /* 0x00002000ff00c424 */ /* 0x002fe200078e00ff */
[----:B------:R-:W-:Y:S01]  /*44f0*/  UMOV UR19, UR43 ;  /* 0x0000002b00137c82 */ /* 0x000fe20008000000 */
[----:B------:R-:W-:Y:S01]  /*4500*/  UMOV UR20, UR36 ;  /* 0x0000002400147c82 */ /* 0x000fe20008000000 */
[----:B------:R-:W-:Y:S01]  /*4510*/  @!UP1 UIADD3 UR18, UPT, UPT, UR42, 0x60, URZ ;  /* 0x000000602a129890 */ /* 0x000fe2000fffe0ff */
[----:B------:R-:W-:Y:S01]  /*4520*/  SHF.L.U32 R14, RZ, 0x1f, RZ ;  /* 0x0000001fff0e7819 */ /* 0x000fe200000006ff */
        /* <DEDUP_REMOVED lines=16> */
.L_x_199:
[----:B------:R-:W-:Y:S01]  /*4630*/  @!P4 R2UR UR9, R8 ;  /* 0x000000000809c2ca */ /* 0x000fe200000e0000 */
[----:B------:R-:W-:Y:S01]  /*4640*/  VOTEU.ALL UP1, P4 ;  /* 0x0000000000ff7886 */ /* 0x000fe20002020000 */
[----:B------:R-:W-:Y:S01]  /*4650*/  @!P4 R2UR UR8, R2 ;  /* 0x000000000208c2ca */ /* 0x000fe200000e0000 */
[----:B-1----:R-:W-:Y:S01]  /*4660*/  @!P4 IMAD.MOV.U32 R0, RZ, RZ, 0x2000 ;  /* 0x00002000ff00c424 */ /* 0x002fe200078e00ff */
[----:B------:R-:W-:Y:S01]  /*4670*/  UMOV UR18, 0x0 ;  /* 0x0000000000127882 */ /* 0x000fe20000000000 */
[----:B------:R-:W-:Y:S01]  /*4680*/  UMOV UR19, 0x10000000 ;  /* 0x1000000000137882 */ /* 0x000fe20000000000 */
[----:B------:R-:W-:Y:S01]  /*4690*/  @!UP1 UIADD3 UR10, UPT, UPT, UR42, 0x80, URZ ;  /* 0x000000802a0a9890 */ /* 0x000fe2000fffe0ff */
[----:B------:R-:W-:Y:S01]  /*46a0*/  UMOV UR11, UR43 ;  /* 0x0000002b000b7c82 */ /* 0x000fe20008000000 */
[----:B------:R-:W-:Y:S05]  /*46b0*/  UMOV UR12, UR36 ;  /* 0x00000024000c7c82 */ /* 0x000fea0008000000 */
[----:B------:R-:W-:Y:S01]  /*46c0*/  IMAD.U32 R8, RZ, RZ, UR9 ;  /* 0x00000009ff087e24 */ /* 0x000fe2000f8e00ff */
[----:B------:R-:W-:Y:S01]  /*46d0*/  UMOV UR9, UR41 ;  /* 0x0000002900097c82 */ /* 0x000fe20008000000 */
[----:B------:R-:W-:Y:S01]  /*46e0*/  IMAD.U32 R9, RZ, RZ, UR8 ;  /* 0x00000008ff097e24 */ /* 0x000fe2000f8e00ff */
[----:B------:R-:W-:Y:S02]  /*46f0*/  @!UP1 UIADD3 UR8, UPT, UPT, UR7, 0x400, URZ ;  /* 0x0000040007089890 */ /* 0x000fe4000fffe0ff */
[----:B------:R-:W-:Y:S01]  /*4700*/  @!P4 R2UR UR22, R8 ;  /* 0x000000000816c2ca */ /* 0x000fe200000e0000 */
[----:B------:R-:W-:Y:S01]  /*4710*/  VOTEU.ALL UP1, P4 ;  /* 0x0000000000ff7886 */ /* 0x000fe20002020000 */
        /* <DEDUP_REMOVED lines=8> */
.L_x_201:
        /* <DEDUP_REMOVED lines=23> */
.L_x_203:
[----:B------:R-:W2:Y:S01]  /*4910*/  LDC.64 R12, c[0x0][0xb18] ;  /* 0x0002c600ff0c7b82 */ /* 0x000ea20000000a00 */
[----:B------:R-:W-:Y:S01]  /*4920*/  @!P4 R2UR UR8, R2 ;  /* 0x000000000208c2ca */ /* 0x000fe200000e0000 */
[----:B------:R-:W-:Y:S01]  /*4930*/  VOTEU.ALL UP1, P4 ;  /* 0x0000000000ff7886 */ /* 0x000fe20002020000 */
[----:B------:R-:W-:Y:S01]  /*4940*/  @!P4 R2UR UR9, R8 ;  /* 0x000000000809c2ca */ /* 0x000fe200000e0000 */
[----:B-1----:R-:W-:Y:S01]  /*4950*/  @!P4 IMAD.MOV.U32 R0, RZ, RZ, 0x2000 ;  /* 0x00002000ff00c424 */ /* 0x002fe200078e00ff */
[----:B------:R-:W-:Y:S03]  /*4960*/  UMOV UR18, 0x0 ;  /* 0x0000000000127882 */ /* 0x000fe60000000000 */
[----:B------:R-:W1:Y:S01]  /*4970*/  @!P1 LDC R2, c[0x0][0xb0c] ;  /* 0x0002c300ff029b82 */ /* 0x000e620000000800 */
[----:B------:R-:W-:Y:S01]  /*4980*/  @!UP1 UIADD3 UR10, UPT, UPT, UR42, 0xc0, URZ ;  /* 0x000000c02a0a9890 */ /* 0x000fe2000fffe0ff */
[----:B------:R-:W-:Y:S01]  /*4990*/  @P3 SHF.R.U32.HI R27, RZ, 0x10, R21 ;  /* 0x00000010ff1b3819 */ /* 0x000fe20000011615 */
[----:B------:R-:W-:Y:S01]  /*49a0*/  UMOV UR19, 0x10000000 ;  /* 0x1000000000137882 */ /* 0x000fe20000000000 */
[----:B------:R-:W-:Y:S01]  /*49b0*/  UMOV UR11, UR43 ;  /* 0x0000002b000b7c82 */ /* 0x000fe20008000000 */
[----:B------:R-:W-:Y:S01]  /*49c0*/  UMOV UR12, UR36 ;  /* 0x00000024000c7c82 */ /* 0x000fe20008000000 */
[----:B------:R-:W-:Y:S02]  /*49d0*/  VIADD R29, R29, 0x1 ;  /* 0x000000011d1d7836 */ /* 0x000fe40000000000 */
[----:B------:R-:W-:Y:S01]  /*49e0*/  IMAD.U32 R9, RZ, RZ, UR8 ;  /* 0x00000008ff097e24 */ /* 0x000fe2000f8e00ff */
[----:B------:R-:W-:Y:S01]  /*49f0*/  @!UP1 UIADD3 UR8, UPT, UPT, UR7, 0x4400, URZ ;  /* 0x0000440007089890 */ /* 0x000fe2000fffe0ff */
[----:B------:R-:W-:Y:S01]  /*4a00*/  IMAD.U32 R8, RZ, RZ, UR9 ;  /* 0x00000009ff087e24 */ /* 0x000fe2000f8e00ff */
[----:B------:R-:W-:Y:S01]  /*4a10*/  VOTEU.ALL UP1, P4 ;  /* 0x0000000000ff7886 */ /* 0x000fe20002020000 */
[----:B------:R-:W-:Y:S01]  /*4a20*/  UMOV UR9, UR25 ;  /* 0x0000001900097c82 */ /* 0x000fe20008000000 */
[----:B------:R-:W-:Y:S02]  /*4a30*/  @!P4 R2UR UR21, R9 ;  /* 0x000000000915c2ca */ /* 0x000fe400000e0000 */
[----:B------:R-:W-:Y:S02]  /*4a40*/  @!P4 R2UR UR20, R8 ;  /* 0x000000000814c2ca */ /* 0x000fe400000e0000 */
[----:B------:R-:W3:Y:S11]  /*4a50*/  LDC.64 R8, c[0x0][0xb10] ;  /* 0x0002c400ff087b82 */ /* 0x000ef60000000a00 */
[----:B------:R1:W-:Y:S01]  /*4a60*/  @!UP1 UTMALDG.3D [UR8], [UR20], desc[UR18] ;  /* 0x00001208140095b4 */ /* 0x0003e20008011000 */
[----:B------:R5:W-:Y:S01]  /*4a70*/  @!P4 SYNCS.ARRIVE.TRANS64.RED.A0TR RZ, [UR7+0x30], R0 ;  /* 0x00003000ffffc9a7 */ /* 0x000be20008300407 */
[C---:B---3--:R-:W-:Y:S01]  /*4a80*/  @!P1 IMAD.HI.U32 R8, R11.reuse, R8, RZ ;  /* 0x000000080b089227 */ /* 0x048fe200078e00ff */
[----:B--2---:R-:W-:Y:S02]  /*4a90*/  @!P1 ISETP.NE.AND P0, PT, R12, 0x1, PT ;  /* 0x000000010c00980c */ /* 0x004fe40003f05270 */
[----:B-1----:R-:W-:Y:S01]  /*4aa0*/  @!P1 ISETP.NE.AND P2, PT, R2, 0x1, PT ;  /* 0x000000010200980c */ /* 0x002fe20003f45270 */
[----:B------:R-:W-:Y:S01]  /*4ab0*/  SYNCS.ARRIVE.TRANS64.RED.A1T0 RZ, [UR14], RZ ;  /* 0x000000ffffff79a7 */ /* 0x000fe2000810040e */
[C---:B------:R-:W-:Y:S01]  /*4ac0*/  @!P1 IMAD.HI.U32 R13, R10.reuse, R13, RZ ;  /* 0x0000000d0a0d9227 */ /* 0x040fe200078e00ff */
[----:B------:R-:W-:Y:S04]  /*4ad0*/  @!P1 SHF.R.U32.HI R8, RZ, R9, R8 ;  /* 0x00000009ff089219 */ /* 0x000fe80000011608 */
[----:B------:R-:W-:Y:S01]  /*4ae0*/  @!P1 SEL R8, R11, R8, !P2 ;  /* 0x000000080b089207 */ /* 0x000fe20005000000 */
[----:B------:R-:W1:Y:S01]  /*4af0*/  SYNCS.PHASECHK.TRANS64.TRYWAIT P5, [UR7+0x58], R14 ;  /* 0x0000580eff0075a7 */ /* 0x000e6200080a1107 */
[----:B-----5:R-:W2:Y:S02]  /*4b00*/  @!P1 LDC R0, c[0x0][0xb20] ;  /* 0x0002c800ff009b82 */ /* 0x020ea40000000800 */
[----:B--2---:R-:W-:Y:S04]  /*4b10*/  @!P1 SHF.R.U32.HI R0, RZ, R0, R13 ;  /* 0x00000000ff009219 */ /* 0x004fe8000001160d */
[----:B------:R-:W-:Y:S05]  /*4b20*/  @!P1 SEL R9, R10, R0, !P0 ;  /* 0x000000000a099207 */ /* 0x000fea0004000000 */
[----:B------:R-:W-:Y:S02]  /*4b30*/  @!P1 IMAD.IADD R0, R9, 0x1, -R8 ;  /* 0x0000000109009824 */ /* 0x000fe400078e0a08 */
[----:B------:R-:W-:Y:S02]  /*4b40*/  @!P1 IMAD.IADD R8, R8, 0x1, -R9 ;  /* 0x0000000108089824 */ /* 0x000fe400078e0a09 */
[----:B------:R-:W-:Y:S02]  /*4b50*/  @!P1 IMAD R11, R0, R2, R11 ;  /* 0x00000002000b9224 */ /* 0x000fe400078e020b */
[----:B------:R-:W-:Y:S01]  /*4b60*/  @!P1 IMAD R10, R8, R12, R10 ;  /* 0x0000000c080a9224 */ /* 0x000fe200078e020a */
[----:B-1----:R-:W-:Y:S06]  /*4b70*/  @!P5 BRA `(.L_x_79) ;  /* 0x0000006800c0d947 */ /* 0x002fec0003800000 */
.L_x_205:
[----:B------:R-:W-:Y:S01]  /*4b80*/  @!P4 IADD3 R2, P0, PT, R30, 0x580, RZ ;  /* 0x000005801e02c810 */ /* 0x000fe20007f1e0ff */
[----:B------:R-:W-:Y:S01]  /*4b90*/  VOTEU.ALL UP1, P4 ;  /* 0x0000000000ff7886 */ /* 0x000fe20002020000 */
[----:B------:R-:W-:Y:S01]  /*4ba0*/  UMOV UR18, 0x0 ;  /* 0x0000000000127882 */ /* 0x000fe20000000000 */
[----:B------:R-:W-:Y:S01]  /*4bb0*/  UMOV UR19, 0x10000000 ;  /* 0x1000000000137882 */ /* 0x000fe20000000000 */
[----:B------:R-:W-:Y:S01]  /*4bc0*/  @!P4 R2UR UR9, R2 ;  /* 0x000000000209c2ca */ /* 0x000fe200000e0000 */
[----:B-1----:R-:W-:Y:S01]  /*4bd0*/  @!P4 IMAD.X R0, RZ, RZ, R31, P0 ;  /* 0x000000ffff00c224 */ /* 0x002fe200000e061f */
[----:B------:R-:W-:Y:S01]  /*4be0*/  @!UP1 UIADD3 UR10, UPT, UPT, UR42, 0xe0, URZ ;  /* 0x000000e02a0a9890 */ /* 0x000fe2000fffe0ff */
[----:B------:R-:W-:Y:S01]  /*4bf0*/  ISETP.NE.AND P0, PT, R29, 0x2, PT ;  /* 0x000000021d00780c */ /* 0x000fe20003f05270 */
[----:B------:R-:W-:Y:S01]  /*4c00*/  UMOV UR11, UR43 ;  /* 0x0000002b000b7c82 */ /* 0x000fe20008000000 */
[----:B------:R-:W-:Y:S01]  /*4c10*/  UMOV UR12, UR36 ;  /* 0x00000024000c7c82 */ /* 0x000fe20008000000 */
[----:B------:R-:W-:Y:S01]  /*4c20*/  @!P4 R2UR UR8, R0 ;  /* 0x000000000008c2ca */ /* 0x000fe200000e0000 */
[----:B------:R-:W-:Y:S01]  /*4c30*/  IMAD.IADD R14, R10, 0x1, R62 ;  /* 0x000000010a0e7824 */ /* 0x000fe200078e023e */
[----:B------:R-:W-:Y:S01]  /*4c40*/  @P3 R2UR UR36, R27 ;  /* 0x000000001b2432ca */ /* 0x000fe200000e0000 */
[----:B------:R-:W-:Y:S01]  /*4c50*/  IMAD.IADD R15, R11, 0x1, R63 ;  /* 0x000000010b0f7824 */ /* 0x000fe200078e023f */
[----:B------:R-:W-:Y:S02]  /*4c60*/  SEL R0, RZ, 0x1, P0 ;  /* 0x00000001ff007807 */ /* 0x000fe40000000000 */
[----:B------:R-:W-:Y:S01]  /*4c70*/  SEL R29, R29, RZ, P0 ;  /* 0x000000ff1d1d7207 */ /* 0x000fe20000000000 */
[----:B------:R-:W-:Y:S01]  /*4c80*/  IMAD.U32 R8, RZ, RZ, UR9 ;  /* 0x00000009ff087e24 */ /* 0x000fe2000f8e00ff */
[----:B------:R-:W-:Y:S01]  /*4c90*/  UMOV UR9, UR17 ;  /* 0x0000001100097c82 */ /* 0x000fe20008000000 */
[----:B------:R-:W-:Y:S03]  /*4ca0*/  LOP3.LUT R28, R28, R0, RZ, 0x3c, !PT ;  /* 0x000000001c1c7212 */ /* 0x000fe600078e3cff */
[----:B------:R-:W-:Y:S01]  /*4cb0*/  @!P4 R2UR UR14, R8 ;  /* 0x00000000080ec2ca */ /* 0x000fe200000e0000 */
[----:B------:R-:W-:Y:S01]  /*4cc0*/  IMAD.U32 R9, RZ, RZ, UR8 ;  /* 0x00000008ff097e24 */ /* 0x000fe2000f8e00ff */
[----:B------:R-:W-:Y:S01]  /*4cd0*/  @!UP1 UIADD3 UR8, UPT, UPT, UR7, 0x6400, URZ ;  /* 0x0000640007089890 */ /* 0x000fe2000fffe0ff */
[----:B------:R-:W-:Y:S03]  /*4ce0*/  VOTEU.ALL UP1, P4 ;  /* 0x0000000000ff7886 */ /* 0x000fe60002020000 */
[----:B------:R-:W-:Y:S11]  /*4cf0*/  @!P4 R2UR UR15, R9 ;  /* 0x00000000090fc2ca */ /* 0x000ff600000e0000 */
[----:B------:R-:W-:Y:S02]  /*4d00*/  @!UPT UIADD3 URZ, UPT, UPT, URZ, URZ, URZ ;  /* 0x000000fffffff290 */ /* 0x000fe4000fffe0ff */
[----:B------:R2:W-:Y:S01]  /*4d10*/  @!UP1 UTMALDG.3D [UR8], [UR14], desc[UR18] ;  /* 0x000012080e0095b4 */ /* 0x0005e20008011000 */
[----:B------:R2:W-:Y:S01]  /*4d20*/  @!P4 SYNCS.ARRIVE.TRANS64.RED.A0TR RZ, [UR7+0x38], R25 ;  /* 0x00003819ffffc9a7 */ /* 0x0005e20008300407 */
[----:B------:R-:W-:Y:S01]  /*4d30*/  UPLOP3.LUT UP1, UPT, UPT, UPT, UPT, 0x80, 0x8 ;  /* 0x000000000008789c */ /* 0x000fe20003f2f070 */
[----:B------:R-:W-:Y:S01]  /*4d40*/  SYNCS.ARRIVE.TRANS64.RED.A1T0 RZ, [UR13], RZ ;  /* 0x000000ffffff79a7 */ /* 0x000fe2000810040d */
[----:B------:R-:W-:Y:S09]  /*4d50*/  @P3 BRA `(.L_x_80) ;  /* 0xffffffec002c3947 */ /* 0x000ff2000383ffff */
[----:B------:R-:W1:Y:S02]  /*4d60*/  SYNCS.PHASECHK.TRANS64.TRYWAIT P0, [UR7+0x40], R32 ;  /* 0x00004020ff0075a7 */ /* 0x000e640008001107 */
[----:B-1----:R-:W-:Y:S05]  /*4d70*/  @!P0 BRA `(.L_x_81) ;  /* 0x0000006800588947 */ /* 0x002fea0003800000 */
.L_x_207:
[----:B------:R-:W3:Y:S02]  /*4d80*/  SYNCS.PHASECHK.TRANS64.TRYWAIT P0, [UR7+0x48], R32 ;  /* 0x00004820ff0075a7 */ /* 0x000ee40008001107 */
[----:B---3--:R-:W-:Y:S05]  /*4d90*/  @!P0 BRA `(.L_x_82) ;  /* 0x0000006800688947 */ /* 0x008fea0003800000 */
.L_x_209:
[----:B------:R-:W3:Y:S01]  /*4da0*/  SYNCS.PHASECHK.TRANS64.TRYWAIT P0, [UR7+0x50], R32 ;  /* 0x00005020ff0075a7 */ /* 0x000ee20008001107 */
[----:B-1----:R-:W-:Y:S01]  /*4db0*/  HFMA2 R0, -RZ, RZ, 0, 5.9604644775390625e-08 ;  /* 0x00000001ff007431 */ /* 0x002fe200000001ff */
[----:B---3--:R-:W-:Y:S06]  /*4dc0*/  @!P0 BRA `(.L_x_83) ;  /* 0x0000006800748947 */ /* 0x008fec0003800000 */
.L_x_211:
[----:B-1----:R-:W-:Y:S02]  /*4dd0*/  MOV R2, UR7 ;  /* 0x0000000700027c02 */ /* 0x002fe40008000f00 */
[----:B------:R-:W-:-:S07]  /*4de0*/  SHF.L.U32 R0, R0, 0x1f, RZ ;  /* 0x0000001f00007819 */ /* 0x000fce00000006ff */
.L_x_84:
[----:B-1----:R1:W3:Y:S02]  /*4df0*/  SYNCS.PHASECHK.TRANS64.TRYWAIT P0, [R2+URZ+0x58], R0 ;  /* 0x00005800020075a7 */ /* 0x0022e400080011ff */
[----:B---3--:R-:W-:Y:S05]  /*4e00*/  @!P0 NANOSLEEP.SYNCS 0x989680 ;  /* 0x009896800000895d */ /* 0x008fea0003900000 */
[----:B------:R-:W3:Y:S02]  /*4e10*/  @!P0 SYNCS.PHASECHK.TRANS64 P0, [R2+URZ+0x58], R0 ;  /* 0x00005800020085a7 */ /* 0x000ee400080010ff */
[----:B--23--:R-:W-:Y:S05]  /*4e20*/  @P0 EXIT ;  /* 0x000000000000094d */ /* 0x00cfea0003800000 */
[----:B------:R-:W-:Y:S05]  /*4e30*/  BRA `(.L_x_84) ;  /* 0xfffffffc00ec7947 */ /* 0x000fea000383ffff */
.L_x_65:
[----:B------:R-:W-:-:S06]  /*4e40*/  UISETP.GE.AND UP1, UPT, UR8, 0x4, UPT ;  /* 0x000000040800788c */ /* 0x000fcc000bf26270 */
[----:B------:R-:W-:-:S13]  /*4e50*/  PLOP3.LUT P0, PT, PT, PT, UP1, 0x80, 0x8 ;  /* 0x000000000008781c */ /* 0x000fda0003f0f018 */
[----:B------:R-:W-:Y:S05]  /*4e60*/  @!P0 EXIT ;  /* 0x000000000000894d */ /* 0x000fea0003800000 */
[----:B------:R-:W-:Y:S01]  /*4e70*/  BAR.SYNC.DEFER_BLOCKING 0x6, 0xa0 ;  /* 0x0182800000007b1d */ /* 0x000fe20000010000 */
[C---:B------:R-:W-:Y:S01]  /*4e80*/  IMAD.SHL.U32 R4, R76.reuse, 0x20, RZ ;  /* 0x000000204c047824 */ /* 0x040fe200078e00ff */
[C---:B------:R-:W-:Y:S01]  /*4e90*/  R2P PR, R76.reuse, 0x6 ;  /* 0x000000064c007804 */ /* 0x040fe20000000000 */
[C---:B------:R-:W-:Y:S01]  /*4ea0*/  IMAD.SHL.U32 R68, R76.reuse, 0x4, RZ ;  /* 0x000000044c447824 */ /* 0x040fe200078e00ff */
[----:B------:R-:W-:Y:S01]  /*4eb0*/  CS2R R72, SRZ ;  /* 0x0000000000487805 */ /* 0x000fe2000001ff00 */
[----:B------:R-:W-:Y:S01]  /*4ec0*/  IMAD.U32 R32, R76, 0x10000, RZ ;  /* 0x000100004c207824 */ /* 0x000fe200078e00ff */
[----:B------:R-:W-:Y:S02]  /*4ed0*/  UMOV UR48, 0x400 ;  /* 0x0000040000307882 */ /* 0x000fe40000000000 */
[----:B------:R-:W1:Y:S01]  /*4ee0*/  LDC R67, c[0x0][0x370] ;  /* 0x0000dc00ff437b82 */ /* 0x000e620000000800 */
[----:B------:R-:W-:Y:S01]  /*4ef0*/  ULEA UR48, UR37, UR48, 0x18 ;  /* 0x0000003025307291 */ /* 0x000fe2000f8ec0ff */
[----:B------:R-:W-:Y:S01]  /*4f00*/  LOP3.LUT R3, R4, 0xe0, RZ, 0xc0, !PT ;  /* 0x000000e004037812 */ /* 0x000fe200078ec0ff */
[----:B------:R-:W-:Y:S01]  /*4f10*/  IMAD.SHL.U32 R2, R76, 0x10, RZ ;  /* 0x000000104c027824 */ /* 0x000fe200078e00ff */
[----:B------:R-:W-:Y:S01]  /*4f20*/  LOP3.LUT R4, R4, 0x100, RZ, 0xc0, !PT ;  /* 0x0000010004047812 */ /* 0x000fe200078ec0ff */
[----:B------:R-:W-:Y:S01]  /*4f30*/  UIADD3 UR4, UPT, UPT, UR48, 0x400, URZ ;  /* 0x0000040030047890 */ /* 0x000fe2000fffe0ff */
[----:B------:R-:W-:Y:S01]  /*4f40*/  LOP3.LUT R68, R3, 0x1c, R68, 0xf8, !PT ;  /* 0x0000001c03447812 */ /* 0x000fe200078ef844 */
[----:B------:R-:W-:Y:S01]  /*4f50*/  IMAD.MOV.U32 R75, RZ, RZ, 0x10 ;  /* 0x00000010ff4b7424 */ /* 0x000fe200078e00ff */
[----:B------:R-:W2:Y:S01]  /*4f60*/  LDC R28, c[0x0][0xb0c] ;  /* 0x0002c300ff1c7b82 */ /* 0x000ea20000000800 */
[----:B------:R-:W-:Y:S01]  /*4f70*/  SHF.R.U32.HI R3, RZ, 0x2, R76 ;  /* 0x00000002ff037819 */ /* 0x000fe2000001164c */
[----:B------:R-:W-:Y:S01]  /*4f80*/  IMAD.MOV.U32 R74, RZ, RZ, 0x20 ;  /* 0x00000020ff4a7424 */ /* 0x000fe200078e00ff */
[----:B------:R-:W-:Y:S01]  /*4f90*/  LOP3.LUT R32, R32, 0x600000, RZ, 0xc0, !PT ;  /* 0x0060000020207812 */ /* 0x000fe200078ec0ff */
[----:B------:R-:W-:Y:S01]  /*4fa0*/  IMAD.MOV.U32 R31, RZ, RZ, RZ ;  /* 0x000000ffff1f7224 */ /* 0x000fe200078e00ff */
[----:B------:R-:W-:Y:S01]  /*4fb0*/  LOP3.LUT R2, R4, 0x600, R2, 0xf8, !PT ;  /* 0x0000060004027812 */ /* 0x000fe200078ef802 */
[----:B------:R-:W-:Y:S01]  /*4fc0*/  IMAD.MOV.U32 R79, RZ, RZ, RZ ;  /* 0x000000ffff4f7224 */ /* 0x000fe200078e00ff */
[----:B------:R-:W-:Y:S01]  /*4fd0*/  LOP3.LUT R68, R68, 0x4, R3, 0x78, !PT ;  /* 0x0000000444447812 */ /* 0x000fe200078e7803 */
[----:B------:R-:W4:Y:S01]  /*4fe0*/  LDC R65, c[0x0][0xb20] ;  /* 0x0002c800ff417b82 */ /* 0x000f220000000800 */
[----:B------:R-:W3:Y:S01]  /*4ff0*/  LDS R0, [UR48+0x120] ;  /* 0x00012030ff007984 */ /* 0x000ee20008000800 */
[----:B------:R-:W-:Y:S01]  /*5000*/  LOP3.LUT R76, R76, 0x60, RZ, 0xc0, !PT ;  /* 0x000000604c4c7812 */ /* 0x000fe200078ec0ff */
[----:B------:R-:W-:Y:S01]  /*5010*/  IMAD.U32 R70, RZ, RZ, UR4 ;  /* 0x00000004ff467e24 */ /* 0x000fe2000f8e00ff */
[----:B------:R-:W-:Y:S01]  /*5020*/  LOP3.LUT R68, R2, R68, RZ, 0xfc, !PT ;  /* 0x0000004402447212 */ /* 0x000fe200078efcff */
[----:B------:R-:W1:Y:S01]  /*5030*/  LDCU.64 UR52, c[0x0][0x348] ;  /* 0x00006900ff3477ac */ /* 0x000e620008000a00 */
[----:B------:R-:W-:-:S02]  /*5040*/  SEL R75, R75, 0xfffffff0, !P2 ;  /* 0xfffffff04b4b7807 */ /* 0x000fc40005000000 */
[----:B------:R-:W1:Y:S01]  /*5050*/  LDC R27, c[0x0][0xb30] ;  /* 0x0002cc00ff1b7b82 */ /* 0x000e620000000800 */
[----:B------:R-:W-:Y:S01]  /*5060*/  SEL R74, R74, 0xffffffe0, !P1 ;  /* 0xffffffe04a4a7807 */ /* 0x000fe20004800000 */
[----:B------:R-:W1:Y:S01]  /*5070*/  LDCU.64 UR38, c[0x0][0x888] ;  /* 0x00011100ff2677ac */ /* 0x000e620008000a00 */
[----:B------:R-:W1:Y:S05]  /*5080*/  LDCU.64 UR44, c[0x0][0x890] ;  /* 0x00011200ff2c77ac */ /* 0x000e6a0008000a00 */
[----:B------:R-:W1:Y:S01]  /*5090*/  LDC.64 R60, c[0x0][0xb10] ;  /* 0x0002c400ff3c7b82 */ /* 0x000e620000000a00 */
[----:B------:R-:W-:Y:S01]  /*50a0*/  UMOV UR49, URZ ;  /* 0x000000ff00317c82 */ /* 0x000fe20008000000 */
[----:B------:R-:W-:-:S06]  /*50b0*/  UMOV UR51, URZ ;  /* 0x000000ff00337c82 */ /* 0x000fcc0008000000 */
[----:B------:R-:W1:Y:S08]  /*50c0*/  LDC.64 R24, c[0x0][0xb18] ;  /* 0x0002c600ff187b82 */ /* 0x000e700000000a00 */
[----:B------:R-:W1:Y:S08]  /*50d0*/  LDC.64 R22, c[0x0][0xb28] ;  /* 0x0002ca00ff167b82 */ /* 0x000e700000000a00 */
[----:B------:R-:W1:Y:S01]  /*50e0*/  LDC.64 R58, c[0x0][0x8b0] ;  /* 0x00022c00ff3a7b82 */ /* 0x000e620000000a00 */
[----:B---3--:R-:W-:-:S07]  /*50f0*/  IMAD.IADD R32, R0, 0x1, R32 ;  /* 0x0000000100207824 */ /* 0x008fce00078e0220 */
[----:B------:R-:W3:Y:S08]  /*5100*/  LDC.64 R56, c[0x0][0x8a8] ;  /* 0x00022a00ff387b82 */ /* 0x000ef00000000a00 */
[----:B--2-4-:R-:W1:Y:S02]  /*5110*/  LDC R66, c[0x0][0x374] ;  /* 0x0000dd00ff427b82 */ /* 0x014e640000000800 */
.L_x_160:
[C---:B------:R-:W-:Y:S02]  /*5120*/  LEA R0, R79.reuse, UR48, 0x3 ;  /* 0x000000304f007c11 */ /* 0x040fe4000f8e18ff */
[----:B------:R-:W-:Y:S02]  /*5130*/  SHF.L.U32 R2, R72, 0x1f, RZ ;  /* 0x0000001f48027819 */ /* 0x000fe400000006ff */
[----:B------:R-:W-:Y:S02]  /*5140*/  LEA R16, R79, UR48, 0x4 ;  /* 0x000000304f107c11 */ /* 0x000fe4000f8e20ff */
[----:B------:R-:W2:Y:S02]  /*5150*/  SYNCS.PHASECHK.TRANS64.TRYWAIT P0, [R0+URZ+0x70], R2 ;  /* 0x00007002000075a7 */ /* 0x000ea400080011ff */
[----:B--2---:R-:W-:Y:S05]  /*5160*/  @!P0 BRA `(.L_x_85) ;  /* 0x0000006400a48947 */ /* 0x004fea0003800000 */
.L_x_212:
[----:B------:R-:W4:Y:S01]  /*5170*/  LDC.64 R10, c[0x0][0xb10] ;  /* 0x0002c400ff0a7b82 */ /* 0x000f220000000a00 */
[----:B------:R-:W3:Y:S01]  /*5180*/  LDS.128 R16, [R16+0x100] ;  /* 0x0001000010107984 */ /* 0x000ee20000000c00 */
[----:B-1----:R-:W-:Y:S01]  /*5190*/  ISETP.NE.AND P1, PT, R27, 0x1, PT ;  /* 0x000000011b00780c */ /* 0x002fe20003f25270 */
[----:B--2---:R-:W-:Y:S01]  /*51a0*/  VIADD R0, R0, 0x80 ;  /* 0x0000008000007836 */ /* 0x004fe20000000000 */
[----:B------:R-:W-:Y:S04]  /*51b0*/  ISETP.GE.AND P0, PT, R26, 0x1, PT ;  /* 0x000000011a00780c */ /* 0x000fe80003f06270 */
[----:B------:R-:W1:Y:S01]  /*51c0*/  LDC.64 R8, c[0x0][0xb18] ;  /* 0x0002c600ff087b82 */ /* 0x000e620000000a00 */
[----:B------:R-:W-:Y:S01]  /*51d0*/  PRMT R0, RZ, 0x654, R0 ;  /* 0x00000654ff007816 */ /* 0x000fe20000000000 */
[----:B------:R-:W-:Y:S01]  /*51e0*/  @!PT LDS RZ, [RZ] ;  /* 0x00000000fffff984 */ /* 0x000fe20000000800 */
[----:B------:R-:W-:Y:S01]  /*51f0*/  @!PT LDS RZ, [RZ] ;  /* 0x00000000fffff984 */ /* 0x000fe20000000800 */
[----:B------:R-:W-:Y:S01]  /*5200*/  @!PT LDS RZ, [RZ] ;  /* 0x00000000fffff984 */ /* 0x000fe20000000800 */
[----:B------:R-:W-:Y:S01]  /*5210*/  @!PT LDS RZ, [RZ] ;  /* 0x00000000fffff984 */ /* 0x000fe20000000800 */
[----:B------:R2:W-:Y:S06]  /*5220*/  MEMBAR.ALL.CTA ;  /* 0x0000000000007992 */ /* 0x0005ec0000008000 */
[----:B--2---:R-:W2:Y:S01]  /*5230*/  FENCE.VIEW.ASYNC.S ;  /* 0x00000000000073c6 */ /* 0x004ea20000000000 */
[----:B------:R-:W1:Y:S08]  /*5240*/  @!P1 LDC R12, c[0x0][0xb20] ;  /* 0x0002c800ff0c9b82 */ /* 0x000e700000000800 */
[----:B------:R-:W1:Y:S01]  /*5250*/  @!P1 LDC R7, c[0x0][0xb0c] ;  /* 0x0002c300ff079b82 */ /* 0x000e620000000800 */
[----:B--2---:R2:W-:Y:S01]  /*5260*/  SYNCS.ARRIVE.TRANS64.RED.A1T0 RZ, [R0+URZ], RZ ;  /* 0x000000ff00ff79a7 */ /* 0x0045e200081004ff */
[----:B---3--:R-:W-:Y:S04]  /*5270*/  LOP3.LUT P4, RZ, R18, 0x1, RZ, 0xc0, !PT ;  /* 0x0000000112ff7812 */ /* 0x008fe8000788c0ff */
[----:B------:R-:W-:Y:S09]  /*5280*/  P2R R77, PR, RZ, 0x10 ;  /* 0x00000010ff4d7803 */ /* 0x000ff20000000000 */
[----:B------:R-:W-:Y:S02]  /*5290*/  @P4 MOV R30, R16 ;  /* 0x00000010001e4202 */ /* 0x000fe40000000f00 */
[----:B------:R-:W-:Y:S01]  /*52a0*/  @P4 LOP3.LUT R29, R17, 0xffff, RZ, 0xc0, !PT ;  /* 0x0000ffff111d4812 */ /* 0x000fe200078ec0ff */
[----:B--2-4-:R-:W-:Y:S06]  /*52b0*/  @!P0 BRA `(.L_x_86) ;  /* 0x0000000000a48947 */ /* 0x014fec0003800000 */
[----:B------:R-:W-:Y:S01]  /*52c0*/  IMAD.HI.U32 R0, R66, R25, RZ ;  /* 0x0000001942007227 */ /* 0x000fe200078e00ff */
[----:B------:R-:W-:Y:S02]  /*52d0*/  ISETP.NE.AND P0, PT, R24, 0x1, PT ;  /* 0x000000011800780c */ /* 0x000fe40003f05270 */
[----:B------:R-:W-:Y:S01]  /*52e0*/  ISETP.NE.AND P2, PT, R26, 0x1, PT ;  /* 0x000000011a00780c */ /* 0x000fe20003f45270 */
[----:B------:R-:W-:Y:S01]  /*52f0*/  IMAD.HI.U32 R4, R67, R60, RZ ;  /* 0x0000003c43047227 */ /* 0x000fe200078e00ff */
[----:B------:R-:W-:Y:S02]  /*5300*/  SHF.R.U32.HI R0, RZ, R65, R0 ;  /* 0x00000041ff007219 */ /* 0x000fe40000011600 */
[----:B------:R-:W-:Y:S01]  /*5310*/  ISETP.NE.AND P3, PT, R28, 0x1, PT ;  /* 0x000000011c00780c */ /* 0x000fe20003f65270 */
[----:B------:R-:W-:Y:S01]  /*5320*/  IMAD.HI.U32 R6, R29, R25, RZ ;  /* 0x000000191d067227 */ /* 0x000fe200078e00ff */
[-C--:B------:R-:W-:Y:S02]  /*5330*/  SHF.R.U32.HI R4, RZ, R61.reuse, R4 ;  /* 0x0000003dff047219 */ /* 0x080fe40000011604 */
[----:B------:R-:W-:Y:S01]  /*5340*/  SEL R0, R66, R0, !P0 ;  /* 0x0000000042007207 */ /* 0x000fe20004000000 */
[----:B------:R-:W-:Y:S01]  /*5350*/  IMAD.HI.U32 R5, R30, R60, RZ ;  /* 0x0000003c1e057227 */ /* 0x000fe200078e00ff */
[----:B------:R-:W-:Y:S03]  /*5360*/  SEL R4, R67, R4, !P3 ;  /* 0x0000000443047207 */ /* 0x000fe60005800000 */
[-C--:B------:R-:W-:Y:S01]  /*5370*/  IMAD.HI.U32 R3, R0, R22.reuse, RZ ;  /* 0x0000001600037227 */ /* 0x080fe200078e00ff */
[----:B------:R-:W-:Y:S03]  /*5380*/  SHF.R.U32.HI R5, RZ, R61, R5 ;  /* 0x0000003dff057219 */ /* 0x000fe60000011605 */
[----:B------:R-:W-:Y:S01]  /*5390*/  IMAD.HI.U32 R2, R4, R22, RZ ;  /* 0x0000001604027227 */ /* 0x000fe200078e00ff */
[----:B------:R-:W-:Y:S02]  /*53a0*/  @P2 SHF.R.U32.HI R0, RZ, R23, R3 ;  /* 0x00000017ff002219 */ /* 0x000fe40000011603 */
[----:B------:R-:W-:Y:S02]  /*53b0*/  SHF.R.U32.HI R3, RZ, R65, R6 ;  /* 0x00000041ff037219 */ /* 0x000fe40000011606 */
[----:B------:R-:W-:Y:S01]  /*53c0*/  @P2 SHF.R.U32.HI R4, RZ, R23, R2 ;  /* 0x00000017ff042219 */ /* 0x000fe20000011602 */
[----:B------:R-:W-:Y:S01]  /*53d0*/  IMAD R0, R26, R0, RZ ;  /* 0x000000001a007224 */ /* 0x000fe200078e02ff */
[----:B------:R-:W-:Y:S02]  /*53e0*/  SEL R3, R29, R3, !P0 ;  /* 0x000000031d037207 */ /* 0x000fe40004000000 */
[----:B------:R-:W-:Y:S01]  /*53f0*/  SEL R2, R30, R5, !P3 ;  /* 0x000000051e027207 */ /* 0x000fe20005800000 */
[----:B------:R-:W-:Y:S01]  /*5400*/  IMAD R5, R26, R4, RZ ;  /* 0x000000041a057224 */ /* 0x000fe200078e02ff */
[C---:B------:R-:W-:Y:S01]  /*5410*/  ISETP.GE.AND P0, PT, R3.reuse, R0, PT ;  /* 0x000000000300720c */ /* 0x040fe20003f06270 */
[C---:B------:R-:W-:Y:S03]  /*5420*/  IMAD.HI.U32 R0, R3.reuse, R22, RZ ;  /* 0x0000001603007227 */ /* 0x040fe600078e00ff */
[C---:B------:R-:W-:Y:S02]  /*5430*/  ISETP.GE.OR P0, PT, R2.reuse, R5, P0 ;  /* 0x000000050200720c */ /* 0x040fe40000706670 */
[----:B------:R-:W-:Y:S04]  /*5440*/  SHF.R.U32.HI R0, RZ, R23, R0 ;  /* 0x00000017ff007219 */ /* 0x000fe80000011600 */
[C---:B------:R-:W-:Y:S05]  /*5450*/  SEL R6, R3.reuse, R0, !P2 ;  /* 0x0000000003067207 */ /* 0x040fea0005000000 */
        /* <DEDUP_REMOVED lines=14> */
[----:B------:R-:W-:Y:S07]  /*5540*/  IMAD R29, R3, R24, R29 ;  /* 0x00000018031d7224 */ /* 0x000fee00078e021d */
.L_x_86:
[----:B-1----:R-:W-:Y:S01]  /*5550*/  @!P1 ISETP.NE.AND P0, PT, R8, 0x1, PT ;  /* 0x000000010800980c */ /* 0x002fe20003f05270 */
[----:B------:R-:W-:Y:S01]  /*5560*/  @!P1 IMAD.HI.U32 R2, R29, R9, RZ ;  /* 0x000000091d029227 */ /* 0x000fe200078e00ff */
[----:B------:R-:W-:Y:S01]  /*5570*/  R2UR UR42, R15 ;  /* 0x000000000f2a72ca */ /* 0x000fe200000e0000 */
[----:B------:R-:W-:Y:S01]  /*5580*/  BSSY.RECONVERGENT B6, `(.L_x_87) ;  /* 0x0000031000067945 */ /* 0x000fe20003800200 */
[----:B------:R-:W-:Y:S01]  /*5590*/  R2UR UR41, R14 ;  /* 0x000000000e2972ca */ /* 0x000fe200000e0000 */
[----:B------:R-:W-:Y:S01]  /*55a0*/  @!P1 IMAD.HI.U32 R0, R30, R10, RZ ;  /* 0x0000000a1e009227 */ /* 0x000fe200078e00ff */
[----:B------:R-:W-:Y:S02]  /*55b0*/  @!P1 SHF.R.U32.HI R2, RZ, R12, R2 ;  /* 0x0000000cff029219 */ /* 0x000fe40000011602 */
[----:B------:R-:W-:Y:S01]  /*55c0*/  @!P1 ISETP.NE.AND P2, PT, R7, 0x1, PT ;  /* 0x000000010700980c */ /* 0x000fe20003f45270 */
[----:B------:R-:W-:Y:S01]  /*55d0*/  VIADD R79, R79, 0x1 ;  /* 0x000000014f4f7836 */ /* 0x000fe20000000000 */
[----:B------:R-:W-:Y:S02]  /*55e0*/  @!P1 SEL R2, R29, R2, !P0 ;  /* 0x000000021d029207 */ /* 0x000fe40004000000 */
[----:B------:R-:W-:Y:S02]  /*55f0*/  @!P1 SHF.R.U32.HI R0, RZ, R11, R0 ;  /* 0x0000000bff009219 */ /* 0x000fe40000011600 */
[----:B------:R-:W-:Y:S01]  /*5600*/  LOP3.LUT P0, RZ, R70, 0x3f0, RZ, 0xc0, !PT ;  /* 0x000003f046ff7812 */ /* 0x000fe2000780c0ff */
[----:B------:R-:W-:Y:S01]  /*5610*/  USHF.L.U32 UR42, UR42, 0x6, URZ ;  /* 0x000000062a2a7899 */ /* 0x000fe200080006ff */
[----:B------:R-:W-:Y:S01]  /*5620*/  @!P1 SEL R3, R30, R0, !P2 ;  /* 0x000000001e039207 */ /* 0x000fe20005000000 */
[----:B------:R-:W-:Y:S01]  /*5630*/  USHF.L.U32 UR41, UR41, 0x8, URZ ;  /* 0x0000000829297899 */ /* 0x000fe200080006ff */
[----:B------:R-:W-:Y:S03]  /*5640*/  @P4 SHF.R.U32.HI R71, RZ, 0x10, R17 ;  /* 0x00000010ff474819 */ /* 0x000fe60000011611 */
[----:B------:R-:W-:Y:S02]  /*5650*/  @!P1 IMAD.IADD R0, R2, 0x1, -R3 ;  /* 0x0000000102009824 */ /* 0x000fe400078e0a03 */
[----:B------:R-:W-:Y:S02]  /*5660*/  @!P1 IMAD.IADD R2, R3, 0x1, -R2 ;  /* 0x0000000103029824 */ /* 0x000fe400078e0a02 */
[----:B------:R-:W-:Y:S02]  /*5670*/  @!P1 IMAD R30, R0, R7, R30 ;  /* 0x00000007001e9224 */ /* 0x000fe400078e021e */
[----:B------:R-:W-:Y:S01]  /*5680*/  @!P1 IMAD R29, R2, R8, R29 ;  /* 0x00000008021d9224 */ /* 0x000fe200078e021d */
[----:B------:R-:W-:Y:S06]  /*5690*/  @!P0 BRA `(.L_x_88) ;  /* 0x00000000007c8947 */ /* 0x000fec0003800000 */
[----:B------:R-:W1:Y:S01]  /*56a0*/  LDCU.64 UR8, c[0x4][0x80] ;  /* 0x01001000ff0877ac */ /* 0x000e620008000a00 */
[----:B------:R-:W-:Y:S01]  /*56b0*/  MOV R2, 0x0 ;  /* 0x0000000000027802 */ /* 0x000fe20000000f00 */
[----:B------:R-:W-:Y:S02]  /*56c0*/  HFMA2 R12, -RZ, RZ, 0, 5.9604644775390625e-08 ;  /* 0x00000001ff0c7431 */ /* 0x000fe400000001ff */
[----:B------:R-:W-:Y:S01]  /*56d0*/  IMAD.MOV.U32 R8, RZ, RZ, 0x70 ;  /* 0x00000070ff087424 */ /* 0x000fe200078e00ff */
[----:B------:R2:W3:Y:S01]  /*56e0*/  LDC.64 R14, c[0x4][R2] ;  /* 0x01000000020e7b82 */ /* 0x0004e20000000a00 */
[----:B------:R-:W4:Y:S01]  /*56f0*/  LDCU.64 UR6, c[0x4][0x88] ;  /* 0x01001100ff0677ac */ /* 0x000f220008000a00 */
[----:B------:R-:W-:Y:S01]  /*5700*/  IMAD.MOV.U32 R13, RZ, RZ, RZ ;  /* 0x000000ffff0d7224 */ /* 0x000fe200078e00ff */
[----:B------:R-:W2:Y:S01]  /*5710*/  LDCU.64 UR4, c[0x4][0x8] ;  /* 0x01000100ff0477ac */ /* 0x000ea20008000a00 */
[----:B-1----:R-:W-:Y:S01]  /*5720*/  MOV R5, UR9 ;  /* 0x0000000900057c02 */ /* 0x002fe20008000f00 */
[----:B------:R-:W-:Y:S01]  /*5730*/  IMAD.U32 R4, RZ, RZ, UR8 ;  /* 0x00000008ff047e24 */ /* 0x000fe2000f8e00ff */
[----:B----4-:R-:W-:Y:S01]  /*5740*/  MOV R7, UR7 ;  /* 0x0000000700077c02 */ /* 0x010fe20008000f00 */
[----:B------:R-:W-:Y:S01]  /*5750*/  IMAD.U32 R6, RZ, RZ, UR6 ;  /* 0x00000006ff067e24 */ /* 0x000fe2000f8e00ff */
[----:B--2---:R-:W-:Y:S01]  /*5760*/  MOV R11, UR5 ;  /* 0x00000005000b7c02 */ /* 0x004fe20008000f00 */
[----:B------:R-:W-:Y:S02]  /*5770*/  IMAD.U32 R10, RZ, RZ, UR4 ;  /* 0x00000004ff0a7e24 */ /* 0x000fe4000f8e00ff */
[----:B------:R-:W-:Y:S07]  /*5780*/  LEPC R20, `(.L_x_89) ;  /* 0x000000001014794e */ /* 0x000fee0000000000 */
[----:B---3-5:R-:W-:Y:S05]  /*5790*/  CALL.ABS.NOINC R14 ;  /* 0x000000000e007343 */ /* 0x028fea0003c00000 */
.L_x_89:
[----:B------:R-:W1:Y:S01]  /*57a0*/  LDCU.64 UR8, c[0x4][0x80] ;  /* 0x01001000ff0877ac */ /* 0x000e620008000a00 */
[----:B------:R-:W2:Y:S01]  /*57b0*/  LDC.64 R2, c[0x4][R2] ;  /* 0x0100000002027b82 */ /* 0x000ea20000000a00 */
[----:B------:R-:W-:Y:S02]  /*57c0*/  HFMA2 R12, -RZ, RZ, 0, 5.9604644775390625e-08 ;  /* 0x00000001ff0c7431 */ /* 0x000fe400000001ff */
[----:B------:R-:W-:Y:S02]  /*57d0*/  IMAD.MOV.U32 R8, RZ, RZ, 0x70 ;  /* 0x00000070ff087424 */ /* 0x000fe400078e00ff */
[----:B------:R-:W-:Y:S01]  /*57e0*/  IMAD.MOV.U32 R13, RZ, RZ, RZ ;  /* 0x000000ffff0d7224 */ /* 0x000fe200078e00ff */
[----:B------:R-:W3:Y:S01]  /*57f0*/  LDCU.64 UR6, c[0x4][0x88] ;  /* 0x01001100ff0677ac */ /* 0x000ee20008000a00 */
[----:B------:R-:W4:Y:S01]  /*5800*/  LDCU.64 UR4, c[0x4][0x8] ;  /* 0x01000100ff0477ac */ /* 0x000f220008000a00 */
[----:B-1----:R-:W-:Y:S02]  /*5810*/  MOV R4, UR8 ;  /* 0x0000000800047c02 */ /* 0x002fe40008000f00 */
[----:B------:R-:W-:Y:S02]  /*5820*/  MOV R5, UR9 ;  /* 0x0000000900057c02 */ /* 0x000fe40008000f00 */
[----:B---3--:R-:W-:Y:S01]  /*5830*/  MOV R7, UR7 ;  /* 0x0000000700077c02 */ /* 0x008fe20008000f00 */
[----:B------:R-:W-:Y:S01]  /*5840*/  IMAD.U32 R6, RZ, RZ, UR6 ;  /* 0x00000006ff067e24 */ /* 0x000fe2000f8e00ff */
[----:B----4-:R-:W-:Y:S01]  /*5850*/  MOV R11, UR5 ;  /* 0x00000005000b7c02 */ /* 0x010fe20008000f00 */
[----:B------:R-:W-:Y:S02]  /*5860*/  IMAD.U32 R10, RZ, RZ, UR4 ;  /* 0x00000004ff0a7e24 */ /* 0x000fe4000f8e00ff */
[----:B------:R-:W-:Y:S07]  /*5870*/  LEPC R20, `(.L_x_88) ;  /* 0x000000001014794e */ /* 0x000fee0000000000 */
[----:B--2---:R-:W-:Y:S05]  /*5880*/  CALL.ABS.NOINC R2 ;  /* 0x0000000002007343 */ /* 0x004fea0003c00000 */
.L_x_88:
[----:B------:R-:W-:Y:S05]  /*5890*/  BSYNC.RECONVERGENT B6 ;  /* 0x0000000000067941 */ /* 0x000fea0003800200 */
.L_x_87:
[----:B------:R-:W-:Y:S01]  /*58a0*/  ISETP.NE.U32.AND P4, PT, R58, RZ, PT ;  /* 0x000000ff3a00720c */ /* 0x000fe20003f85070 */
[----:B------:R-:W-:Y:S01]  /*58b0*/  UISETP.NE.AND UP2, UPT, UR50, URZ, UPT ;  /* 0x000000ff3200728c */ /* 0x000fe2000bf45270 */
[----:B------:R-:W-:Y:S01]  /*58c0*/  ISETP.NE.U32.AND P2, PT, RZ, UR38, PT ;  /* 0x00000026ff007c0c */ /* 0x000fe2000bf45070 */
[----:B------:R-:W-:Y:S01]  /*58d0*/  UISETP.NE.U32.AND UP1, UPT, UR44, URZ, UPT ;  /* 0x000000ff2c00728c */ /* 0x000fe2000bf25070 */
[----:B------:R-:W-:Y:S01]  /*58e0*/  ISETP.NE.AND.EX P4, PT, R59, RZ, PT, P4 ;  /* 0x000000ff3b00720c */ /* 0x000fe20003f85340 */
[----:B------:R-:W-:Y:S01]  /*58f0*/  UPLOP3.LUT UP0, UPT, UPT, UPT, UPT, 0x40, 0x4 ;  /* 0x000000000004789c */ /* 0x000fe20003f0e870 */
[----:B------:R-:W-:Y:S01]  /*5900*/  ISETP.NE.AND.EX P2, PT, RZ, UR39, PT, P2 ;  /* 0x00000027ff007c0c */ /* 0x000fe2000bf45320 */
[----:B------:R-:W-:Y:S01]  /*5910*/  UISETP.NE.AND.EX UP1, UPT, UR45, URZ, UPT, UP1 ;  /* 0x000000ff2d00728c */ /* 0x000fe2000bf25310 */
[----:B------:R-:W-:Y:S04]  /*5920*/  PLOP3.LUT P1, PT, PT, PT, UP2, 0x80, 0x8 ;  /* 0x000000000008781c */ /* 0x000fe80003f2f028 */
[----:B------:R-:W-:Y:S06]  /*5930*/  @UP2 UPLOP3.LUT UP0, UPT, UPT, UPT, UP1, 0x80, 0x8 ;  /* 0x000000000008289c */ /* 0x000fec0003f0f010 */
[----:B------:R-:W-:Y:S01]  /*5940*/  PLOP3.LUT P0, PT, PT, PT, UP0, 0x80, 0x8 ;  /* 0x000000000008781c */ /* 0x000fe20003f0f008 */
[----:B------:R-:W-:Y:S01]  /*5950*/  @!UPT UIADD3 URZ, UPT, UPT, URZ, URZ, URZ ;  /* 0x000000fffffff290 */ /* 0x000fe2000fffe0ff */
[----:B------:R-:W-:Y:S11]  /*5960*/  BRA.U !UP1, `(.L_x_90) ;  /* 0x0000000109387547 */ /* 0x000ff6000b800000 */
[----:B------:R-:W-:Y:S01]  /*5970*/  UISETP.NE.U32.AND UP0, UPT, UR38, URZ, UPT ;  /* 0x000000ff2600728c */ /* 0x000fe2000bf05070 */
[----:B------:R-:W-:Y:S02]  /*5980*/  HFMA2 R0, -RZ, RZ, 0, 5.9604644775390625e-08 ;  /* 0x00000001ff007431 */ /* 0x000fe400000001ff */
[----:B------:R-:W-:Y:S01]  /*5990*/  IMAD.MOV.U32 R64, RZ, RZ, 0x1 ;  /* 0x00000001ff407424 */ /* 0x000fe200078e00ff */
[----:B------:R-:W-:Y:S06]  /*59a0*/  UISETP.NE.AND.EX UP0, UPT, UR39, URZ, UPT, UP0 ;  /* 0x000000ff2700728c */ /* 0x000fec000bf05300 */
[----:B------:R-:W-:Y:S05]  /*59b0*/  PLOP3.LUT P3, PT, PT, PT, UP0, 0x80, 0x8 ;  /* 0x000000000008781c */ /* 0x000fea0003f6f008 */
[----:B------:R-:W1:Y:S01]  /*59c0*/  @UP0 LDCU.64 UR6, c[0x0][0x888] ;  /* 0x00011100ff0607ac */ /* 0x000e620008000a00 */
[----:B------:R-:W-:Y:S07]  /*59d0*/  @UP0 UIMAD UR4, UR36, UR44, URZ ;  /* 0x0000002c240402a4 */ /* 0x000fee000f8e02ff */
[----:B------:R-:W-:Y:S01]  /*59e0*/  @!P3 PRMT R64, R0, 0x7610, R64 ;  /* 0x000076100040b816 */ /* 0x000fe20000000040 */
[----:B-1----:R-:W-:Y:S03]  /*59f0*/  @UP0 UIMAD.WIDE UR6, UR4, 0x4, UR6 ;  /* 0x00000004040608a5 */ /* 0x002fe6000f8e0206 */
[----:B------:R-:W1:Y:S03]  /*5a00*/  @!UP0 LDCU UR4, c[0x0][0x880] ;  /* 0x00011000ff0487ac */ /* 0x000e660008000800 */
[----:B------:R-:W-:Y:S01]  /*5a10*/  IMAD.U32 R2, RZ, RZ, UR6 ;  /* 0x00000006ff027e24 */ /* 0x000fe2000f8e00ff */
[----:B------:R-:W-:Y:S05]  /*5a20*/  MOV R3, UR7 ;  /* 0x0000000700037c02 */ /* 0x000fea0008000f00 */
[----:B-----5:R2:W5:Y:S02]  /*5a30*/  @P3 LDG.E R35, desc[UR46][R2.64] ;  /* 0x0000002e02233981 */ /* 0x020564000c1e1900 */
[----:B-12---:R-:W-:Y:S02]  /*5a40*/  @!P3 IMAD.U32 R35, RZ, RZ, UR4 ;  /* 0x00000004ff23be24 */ /* 0x006fe4000f8e00ff */
.L_x_90:
[----:B------:R-:W-:Y:S05]  /*5a50*/  @!P4 BRA `(.L_x_91) ;  /* 0x000000000020c947 */ /* 0x000fea0003800000 */
[----:B------:R-:W-:Y:S04]  /*5a60*/  ISETP.NE.U32.AND P3, PT, R56, RZ, PT ;  /* 0x000000ff3800720c */ /* 0x000fe80003f65070 */
[----:B------:R-:W-:Y:S11]  /*5a70*/  ISETP.NE.AND.EX P3, PT, R57, RZ, PT, P3 ;  /* 0x000000ff3900720c */ /* 0x000ff60003f65330 */
[----:B------:R-:W-:Y:S02]  /*5a80*/  @!UPT UIADD3 URZ, UPT, UPT, URZ, URZ, URZ ;  /* 0x000000fffffff290 */ /* 0x000fe4000fffe0ff */
[----:B------:R-:W1:Y:S01]  /*5a90*/  @P3 LDC.64 R2, c[0x0][0x8a8] ;  /* 0x00022a00ff023b82 */ /* 0x000e620000000a00 */
[----:B------:R-:W-:Y:S04]  /*5aa0*/  @P3 IMAD R0, R58, UR36, RZ ;  /* 0x000000243a003c24 */ /* 0x000fe8000f8e02ff */
[----:B-1----:R-:W-:Y:S05]  /*5ab0*/  @P3 IMAD.WIDE R2, R0, 0x4, R2 ;  /* 0x0000000400023825 */ /* 0x002fea00078e0202 */
[----:B-----5:R1:W5:Y:S02]  /*5ac0*/  @P3 LDG.E R33, desc[UR46][R2.64] ;  /* 0x0000002e02213981 */ /* 0x020364000c1e1900 */
[----:B-1----:R-:W2:Y:S02]  /*5ad0*/  @!P3 LDC R33, c[0x0][0x8a0] ;  /* 0x00022800ff21bb82 */ /* 0x002ea40000000800 */
.L_x_91:
[----:B-----5:R-:W-:Y:S01]  /*5ae0*/  FSETP.NEU.AND P3, PT, R35, RZ, PT ;  /* 0x000000ff2300720b */ /* 0x020fe20003f6d000 */
[----:B------:R-:W-:Y:S01]  /*5af0*/  IMAD.SHL.U32 R87, R68, 0x4, RZ ;  /* 0x0000000444577824 */ /* 0x000fe200078e00ff */
[----:B------:R-:W-:Y:S01]  /*5b00*/  SEL R4, RZ, 0xffffffff, P2 ;  /* 0xffffffffff047807 */ /* 0x000fe20001000000 */
[----:B------:R-:W-:Y:S01]  /*5b10*/  BSSY B1, `(.L_x_92) ;  /* 0x0000042000017945 */ /* 0x000fe20003800000 */
[----:B------:R-:W-:Y:S01]  /*5b20*/  @P1 LOP3.LUT P2, RZ, R64, 0xff, RZ, 0xc0, !PT ;  /* 0x000000ff40ff1812 */ /* 0x000fe2000784c0ff */
[----:B------:R-:W-:Y:S01]  /*5b30*/  VIADD R82, R87, UR48 ;  /* 0x0000003057527c36 */ /* 0x000fe20008000000 */
[----:B------:R-:W-:Y:S01]  /*5b40*/  @P1 SEL R0, RZ, 0xffffffff, P3 ;  /* 0xffffffffff001807 */ /* 0x000fe20001800000 */
[----:B------:R-:W-:Y:S01]  /*5b50*/  IMAD.MOV.U32 R88, RZ, RZ, 0x1 ;  /* 0x00000001ff587424 */ /* 0x000fe200078e00ff */
[----:B------:R-:W-:Y:S01]  /*5b60*/  LEA R83, R31, UR48, 0x3 ;  /* 0x000000301f537c11 */ /* 0x000fe2000f8e18ff */
[----:B------:R-:W-:Y:S01]  /*5b70*/  IMAD.MOV.U32 R86, RZ, RZ, RZ ;  /* 0x000000ffff567224 */ /* 0x000fe200078e00ff */
[----:B------:R-:W-:Y:S02]  /*5b80*/  @P0 SEL R0, R4, R0, !P2 ;  /* 0x0000000004000207 */ /* 0x000fe40005000000 */
[----:B------:R-:W-:Y:S02]  /*5b90*/  CS2R R46, SRZ ;  /* 0x00000000002e7805 */ /* 0x000fe4000001ff00 */
[----:B------:R-:W-:Y:S02]  /*5ba0*/  SHF.L.U32 R2, R73, 0x1f, RZ ;  /* 0x0000001f49027819 */ /* 0x000fe400000006ff */
[----:B------:R-:W-:Y:S02]  /*5bb0*/  CS2R R44, SRZ ;  /* 0x00000000002c7805 */ /* 0x000fe4000001ff00 */
[----:B------:R-:W-:Y:S02]  /*5bc0*/  @P1 LOP3.LUT R0, R0, 0x1, RZ, 0xc0, !PT ;  /* 0x0000000100001812 */ /* 0x000fe400078ec0ff */
[----:B------:R-:W-:Y:S02]  /*5bd0*/  CS2R R42, SRZ ;  /* 0x00000000002a7805 */ /* 0x000fe4000001ff00 */
[----:B------:R-:W-:Y:S02]  /*5be0*/  PLOP3.LUT P2, PT, PT, PT, UP1, 0x80, 0x8 ;  /* 0x000000000008781c */ /* 0x000fe40003f4f018 */
[----:B------:R-:W-:Y:S02]  /*5bf0*/  CS2R R40, SRZ ;  /* 0x0000000000287805 */ /* 0x000fe4000001ff00 */
[----:B------:R-:W-:Y:S02]  /*5c00*/  ISETP.NE.U32.OR P6, PT, R0, 0x1, !P1 ;  /* 0x000000010000780c */ /* 0x000fe40004fc5470 */
[----:B------:R-:W-:Y:S02]  /*5c10*/  CS2R R50, SRZ ;  /* 0x0000000000327805 */ /* 0x000fe4000001ff00 */
[----:B------:R-:W-:Y:S02]  /*5c20*/  LEA.HI R34, R31, R31, RZ, 0x1 ;  /* 0x0000001f1f227211 */ /* 0x000fe400078f08ff */
[----:B------:R-:W-:Y:S02]  /*5c30*/  CS2R R48, SRZ ;  /* 0x0000000000307805 */ /* 0x000fe4000001ff00 */
[----:B------:R-:W-:Y:S02]  /*5c40*/  LOP3.LUT P4, R78, R64, 0xff, RZ, 0xc0, !PT ;  /* 0x000000ff404e7812 */ /* 0x000fe4000788c0ff */
[----:B------:R-:W-:Y:S02]  /*5c50*/  CS2R R54, SRZ ;  /* 0x0000000000367805 */ /* 0x000fe4000001ff00 */
[----:B------:R-:W-:Y:S02]  /*5c60*/  SEL R3, RZ, 0xffffffff, P3 ;  /* 0xffffffffff037807 */ /* 0x000fe40001800000 */
[----:B------:R-:W-:Y:S02]  /*5c70*/  CS2R R52, SRZ ;  /* 0x0000000000347805 */ /* 0x000fe4000001ff00 */
[----:B------:R-:W-:Y:S01]  /*5c80*/  P2R R80, PR, RZ, 0x40 ;  /* 0x00000040ff507803 */ /* 0x000fe20000000000 */
[----:B------:R-:W-:Y:S01]  /*5c90*/  VIADD R84, R82, 0x400 ;  /* 0x0000040052547836 */ /* 0x000fe20000000000 */
[----:B------:R-:W-:Y:S01]  /*5ca0*/  @P2 SEL R3, R4, R3, !P4 ;  /* 0x0000000304032207 */ /* 0x000fe20006000000 */
[----:B------:R-:W-:Y:S01]  /*5cb0*/  IMAD.IADD R81, R74, 0x1, R82 ;  /* 0x000000014a517824 */ /* 0x000fe200078e0252 */
[----:B------:R-:W-:Y:S02]  /*5cc0*/  @P6 SHF.L.U32 R0, RZ, 0x1f, RZ ;  /* 0x0000001fff006819 */ /* 0x000fe400000006ff */
[----:B------:R-:W-:Y:S02]  /*5cd0*/  LOP3.LUT R3, R3, 0x1, RZ, 0xc0, !PT ;  /* 0x0000000103037812 */ /* 0x000fe400078ec0ff */
[----:B------:R1:W3:Y:S02]  /*5ce0*/  @P6 SYNCS.PHASECHK.TRANS64.TRYWAIT P1, [UR48+0x20], R0 ;  /* 0x00002000ff0065a7 */ /* 0x0002e40008021130 */
[----:B------:R-:W-:Y:S04]  /*5cf0*/  ISETP.NE.U32.AND P5, PT, R3, 0x1, PT ;  /* 0x000000010300780c */ /* 0x000fe80003fa5070 */
[----:B------:R-:W-:Y:S01]  /*5d00*/  P2R R89, PR, RZ, 0x20 ;  /* 0x00000020ff597803 */ /* 0x000fe20000000000 */
[----:B------:R4:W2:Y:S01]  /*5d10*/  SYNCS.PHASECHK.TRANS64.TRYWAIT P0, [R83+URZ+0x90], R2 ;  /* 0x00009002530075a7 */ /* 0x0008a200080011ff */
[C---:B-1----:R-:W-:Y:S01]  /*5d20*/  IMAD.SHL.U32 R0, R34.reuse, 0x80, RZ ;  /* 0x0000008022007824 */ /* 0x042fe200078e00ff */
[----:B------:R-:W-:Y:S04]  /*5d30*/  LOP3.LUT R34, R34, 0xffe, RZ, 0xc0, !PT ;  /* 0x00000ffe22227812 */ /* 0x000fe800078ec0ff */
[----:B------:R-:W-:Y:S01]  /*5d40*/  LOP3.LUT R0, R0, 0xffffff00, RZ, 0xc0, !PT ;  /* 0xffffff0000007812 */ /* 0x000fe200078ec0ff */
[----:B------:R-:W-:Y:S04]  /*5d50*/  IMAD.IADD R34, R31, 0x1, -R34 ;  /* 0x000000011f227824 */ /* 0x000fe800078e0a22 */
[----:B------:R-:W-:Y:S04]  /*5d60*/  IMAD.IADD R0, R32, 0x1, R0 ;  /* 0x0000000120007824 */ /* 0x000fe800078e0200 */
[----:B------:R-:W-:Y:S01]  /*5d70*/  IMAD R34, R34, 0x100000, R0 ;  /* 0x0010000022227824 */ /* 0x000fe200078e0200 */
[----:B---3--:R-:W-:Y:S01]  /*5d80*/  @P6 SEL R88, RZ, 0x1, !P1 ;  /* 0x00000001ff586807 */ /* 0x008fe20004800000 */
[----:B----4-:R-:W-:Y:S06]  /*5d90*/  @!P6 BRA `(.L_x_93) ;  /* 0x000000000064e947 */ /* 0x010fec0003800000 */
[----:B------:R-:W-:Y:S01]  /*5da0*/  @P5 IMAD R5, R75, 0x4, R84 ;  /* 0x000000044b055824 */ /* 0x000fe200078e0254 */
[----:B------:R-:W-:Y:S01]  /*5db0*/  ISETP.NE.AND P1, PT, R88, RZ, PT ;  /* 0x000000ff5800720c */ /* 0x000fe20003f25270 */
[----:B------:R-:W-:Y:S01]  /*5dc0*/  IMAD.MOV.U32 R46, RZ, RZ, RZ ;  /* 0x000000ffff2e7224 */ /* 0x000fe200078e00ff */
[----:B------:R-:W-:Y:S01]  /*5dd0*/  BSSY B0, `(.L_x_94) ;  /* 0x000000d000007945 */ /* 0x000fe20003800000 */
[----:B------:R-:W-:Y:S01]  /*5de0*/  @P5 IMAD.IADD R4, R74, 0x1, R5 ;  /* 0x000000014a045824 */ /* 0x000fe200078e0205 */
[----:B------:R-:W-:Y:S02]  /*5df0*/  CS2R R42, SRZ ;  /* 0x00000000002a7805 */ /* 0x000fe4000001ff00 */
[----:B------:R-:W-:Y:S02]  /*5e00*/  CS2R R40, SRZ ;  /* 0x0000000000287805 */ /* 0x000fe4000001ff00 */
[----:B------:R-:W-:Y:S02]  /*5e10*/  CS2R R44, SRZ ;  /* 0x00000000002c7805 */ /* 0x000fe4000001ff00 */
[----:B------:R-:W-:Y:S02]  /*5e20*/  CS2R R54, SRZ ;  /* 0x0000000000367805 */ /* 0x000fe4000001ff00 */
[----:B------:R-:W-:Y:S02]  /*5e30*/  CS2R R52, SRZ ;  /* 0x0000000000347805 */ /* 0x000fe4000001ff00 */
[----:B------:R-:W-:Y:S02]  /*5e40*/  CS2R R50, SRZ ;  /* 0x0000000000327805 */ /* 0x000fe4000001ff00 */
[----:B------:R-:W-:Y:S01]  /*5e50*/  CS2R R48, SRZ ;  /* 0x0000000000307805 */ /* 0x000fe2000001ff00 */
[----:B------:R-:W-:Y:S06]  /*5e60*/  @P1 BRA `(.L_x_95) ;  /* 0x00000000000c1947 */ /* 0x000fec0003800000 */
[----:B------:R-:W-:Y:S04]  /*5e70*/  SHF.L.U32 R3, RZ, 0x1f, RZ ;  /* 0x0000001fff037819 */ /* 0x000fe800000006ff */
[----:B------:R-:W1:Y:S02]  /*5e80*/  SYNCS.PHASECHK.TRANS64.TRYWAIT P1, [UR48+0x20], R3 ;  /* 0x00002003ff0075a7 */ /* 0x000e640008021130 */
[----:B-1----:R-:W-:Y:S05]  /*5e90*/  @!P1 BRA `(.L_x_96) ;  /* 0x00000058006c9947 */ /* 0x002fea0003800000 */
.L_x_95:
[----:B------:R-:W-:Y:S05]  /*5ea0*/  BSYNC B0 ;  /* 0x0000000000007941 */ /* 0x000fea0003800000 */
.L_x_94:
[----:B------:R-:W-:Y:S01]  /*5eb0*/  ISETP.NE.AND P1, PT, R89, RZ, PT ;  /* 0x000000ff5900720c */ /* 0x000fe20003f25270 */
[----:B------:R-:W-:Y:S11]  /*5ec0*/  HFMA2 R86, -RZ, RZ, 0, 5.9604644775390625e-08 ;  /* 0x00000001ff567431 */ /* 0x000ff600000001ff */
[----:B------:R-:W-:Y:S01]  /*5ed0*/  @!UPT UIADD3 URZ, UPT, UPT, URZ, URZ, URZ ;  /* 0x000000fffffff290 */ /* 0x000fe2000fffe0ff */
[----:B------:R-:W-:Y:S05]  /*5ee0*/  @P1 WARPSYNC.ALL ;  /* 0x0000000000001948 */ /* 0x000fea0003800000 */
[----:B------:R3:W4:Y:S04]  /*5ef0*/  @P1 LDSM.16.M88.4 R40, [R5] ;  /* 0x000000000528183b */ /* 0x0007280000000200 */
[----:B------:R3:W1:Y:S04]  /*5f00*/  @P1 LDSM.16.M88.4 R44, [R4] ;  /* 0x00000000042c183b */ /* 0x0006680000000200 */
[----:B------:R3:W1:Y:S04]  /*5f10*/  @P1 LDSM.16.M88.4 R52, [R87+UR48+0x400] ;  /* 0x000400305734183b */ /* 0x0006680008000200 */
[----:B------:R3:W1:Y:S02]  /*5f20*/  @P1 LDSM.16.M88.4 R48, [R81+0x400] ;  /* 0x000400005130183b */ /* 0x0006640000000200 */
.L_x_93:
[----:B------:R-:W-:Y:S05]  /*5f30*/  BSYNC B1 ;  /* 0x0000000000017941 */ /* 0x000fea0003800000 */
.L_x_92:
[----:B-1----:R-:W-:Y:S04]  /*5f40*/  SHF.R.U32.HI R0, RZ, 0x15, R34 ;  /* 0x00000015ff007819 */ /* 0x002fe80000011622 */
[----:B------:R-:W-:Y:S01]  /*5f50*/  LOP3.LUT P1, RZ, R0, 0x3, R69, 0x48, !PT ;  /* 0x0000000300ff7812 */ /* 0x000fe20007824845 */
[----:B------:R-:W-:Y:S01]  /*5f60*/  @!UPT UIADD3 URZ, UPT, UPT, URZ, URZ, URZ ;  /* 0x000000fffffff290 */ /* 0x000fe2000fffe0ff */
[----:B--2---:R-:W-:Y:S11]  /*5f70*/  @P0 BRA `(.L_x_97) ;  /* 0x0000000000080947 */ /* 0x004ff60003800000 */
[----:B------:R-:W1:Y:S02]  /*5f80*/  SYNCS.PHASECHK.TRANS64.TRYWAIT P0, [R83+URZ+0x90], R2 ;  /* 0x00009002530075a7 */ /* 0x000e6400080011ff */
[----:B-1----:R-:W-:Y:S05]  /*5f90*/  @!P0 BRA `(.L_x_98) ;  /* 0x0000005800448947 */ /* 0x002fea0003800000 */
.L_x_97:
[----:B------:R-:W-:Y:S05]  /*5fa0*/  @!P1 BRA `(.L_x_99) ;  /* 0x0000000000409947 */ /* 0x000fea0003800000 */
[----:B------:R-:W3:Y:S01]  /*5fb0*/  LDCU.64 UR8, c[0x4][0x70] ;  /* 0x01000e00ff0877ac */ /* 0x000ee20008000a00 */
[----:B------:R-:W-:Y:S01]  /*5fc0*/  MOV R3, 0x0 ;  /* 0x0000000000037802 */ /* 0x000fe20000000f00 */
[----:B------:R-:W-:Y:S02]  /*5fd0*/  HFMA2 R12, -RZ, RZ, 0, 5.9604644775390625e-08 ;  /* 0x00000001ff0c7431 */ /* 0x000fe400000001ff */
[----:B------:R-:W-:Y:S02]  /*5fe0*/  IMAD.MOV.U32 R8, RZ, RZ, 0x192 ;  /* 0x00000192ff087424 */ /* 0x000fe400078e00ff */
[----:B------:R-:W-:Y:S01]  /*5ff0*/  IMAD.MOV.U32 R13, RZ, RZ, RZ ;  /* 0x000000ffff0d7224 */ /* 0x000fe200078e00ff */
[----:B------:R-:W2:Y:S01]  /*6000*/  LDCU.64 UR6, c[0x4][0x78] ;  /* 0x01000f00ff0677ac */ /* 0x000ea20008000a00 */
[----:B-1----:R-:W1:Y:S01]  /*6010*/  LDC.64 R2, c[0x4][R3] ;  /* 0x0100000003027b82 */ /* 0x002e620000000a00 */
[----:B------:R-:W5:Y:S01]  /*6020*/  LDCU.64 UR4, c[0x4][0x10] ;  /* 0x01000200ff0477ac */ /* 0x000f620008000a00 */
[----:B---3--:R-:W-:Y:S01]  /*6030*/  MOV R5, UR9 ;  /* 0x0000000900057c02 */ /* 0x008fe20008000f00 */
[----:B------:R-:W-:Y:S01]  /*6040*/  IMAD.U32 R4, RZ, RZ, UR8 ;  /* 0x00000008ff047e24 */ /* 0x000fe2000f8e00ff */
[----:B--2---:R-:W-:Y:S01]  /*6050*/  MOV R7, UR7 ;  /* 0x0000000700077c02 */ /* 0x004fe20008000f00 */
[----:B------:R-:W-:Y:S01]  /*6060*/  IMAD.U32 R6, RZ, RZ, UR6 ;  /* 0x00000006ff067e24 */ /* 0x000fe2000f8e00ff */
[----:B-----5:R-:W-:Y:S01]  /*6070*/  MOV R11, UR5 ;  /* 0x00000005000b7c02 */ /* 0x020fe20008000f00 */
[----:B------:R-:W-:Y:S02]  /*6080*/  IMAD.U32 R10, RZ, RZ, UR4 ;  /* 0x00000004ff0a7e24 */ /* 0x000fe4000f8e00ff */
[----:B------:R-:W-:Y:S07]  /*6090*/  LEPC R20, `(.L_x_99) ;  /* 0x000000001014794e */ /* 0x000fee0000000000 */
[----:B-1--4-:R-:W-:Y:S05]  /*60a0*/  CALL.ABS.NOINC R2 ;  /* 0x0000000002007343 */ /* 0x012fea0003c00000 */
.L_x_99:
[----:B------:R-:W-:Y:S01]  /*60b0*/  LOP3.LUT R20, R52, 0xffffe000, RZ, 0xc0, !PT ;  /* 0xffffe00034147812 */ /* 0x000fe200078ec0ff */
[----:B------:R-:W-:Y:S05]  /*60c0*/  WARPSYNC.ALL ;  /* 0x0000000000007948 */ /* 0x000fea0003800000 */
[----:B------:R-:W-:Y:S01]  /*60d0*/  R2UR UR4, R34 ;  /* 0x00000000220472ca */ /* 0x000fe200000e0000 */
[----:B------:R-:W-:Y:S01]  /*60e0*/  IMAD.SHL.U32 R90, R75, 0x4, RZ ;  /* 0x000000044b5a7824 */ /* 0x000fe200078e00ff */
[----:B------:R-:W-:Y:S01]  /*60f0*/  LOP3.LUT R21, R53, 0xffffe000, RZ, 0xc0, !PT ;  /* 0xffffe00035157812 */ /* 0x000fe200078ec0ff */
[----:B------:R-:W-:Y:S01]  /*6100*/  BSSY.RECONVERGENT B0, `(.L_x_100) ;  /* 0x0000059000007945 */ /* 0x000fe20003800200 */
[----:B------:R-:W-:Y:S02]  /*6110*/  ISETP.NE.AND P0, PT, R76, RZ, PT ;  /* 0x000000ff4c00720c */ /* 0x000fe40003f05270 */
[----:B------:R-:W-:Y:S05]  /*6120*/  IADD3 R84, PT, PT, R84, R90, RZ ;  /* 0x0000005a54547210 */ /* 0x000fea0007ffe0ff */
[----:B------:R-:W-:Y:S02]  /*6130*/  IMAD.IADD R85, R74, 0x1, R84 ;  /* 0x000000014a557824 */ /* 0x000fe400078e0254 */
[----:B---3--:R-:W2:Y:S02]  /*6140*/  LDTM.16dp128bit.x8 R4, tmem[UR4] ;  /* 0x00000004000479ee */ /* 0x008ea40008180000 */
[C---:B--2---:R-:W-:Y:S01]  /*6150*/  FMUL R0, R33.reuse, R4 ;  /* 0x0000000421007220 */ /* 0x044fe20000400000 */
[C---:B-1----:R-:W-:Y:S01]  /*6160*/  FMUL R2, R33.reuse, R5 ;  /* 0x0000000521027220 */ /* 0x042fe20000400000 */
[C---:B------:R-:W-:Y:S01]  /*6170*/  FMUL R3, R33.reuse, R6 ;  /* 0x0000000621037220 */ /* 0x040fe20000400000 */
[----:B------:R-:W-:Y:S01]  /*6180*/  FMUL R4, R33, R8 ;  /* 0x0000000821047220 */ /* 0x000fe20000400000 */
[C---:B------:R-:W-:Y:S01]  /*6190*/  FFMA R36, R35.reuse, R20, R0 ;  /* 0x0000001423247223 */ /* 0x040fe20000000000 */
[----:B------:R-:W-:Y:S01]  /*61a0*/  LOP3.LUT R0, R54, 0xffffe000, RZ, 0xc0, !PT ;  /* 0xffffe00036007812 */ /* 0x000fe200078ec0ff */
[----:B------:R-:W-:Y:S01]  /*61b0*/  FFMA R37, R35, R21, R2 ;  /* 0x0000001523257223 */ /* 0x000fe20000000002 */
[----:B------:R-:W-:Y:S01]  /*61c0*/  LOP3.LUT R2, R55, 0xffffe000, RZ, 0xc0, !PT ;  /* 0xffffe00037027812 */ /* 0x000fe200078ec0ff */
[C---:B------:R-:W-:Y:S01]  /*61d0*/  FMUL R5, R33.reuse, R9 ;  /* 0x0000000921057220 */ /* 0x040fe20000400000 */
[----:B------:R-:W-:Y:S01]  /*61e0*/  F2FP.TF32.F32.PACK_B R36, R36 ;  /* 0x00000024ff24723e */ /* 0x000fe200024050ff */
[C---:B------:R-:W-:Y:S01]  /*61f0*/  FMUL R8, R33.reuse, R12 ;  /* 0x0000000c21087220 */ /* 0x040fe20000400000 */
[----:B------:R-:W-:Y:S01]  /*6200*/  F2FP.TF32.F32.PACK_B R37, R37 ;  /* 0x00000025ff25723e */ /* 0x000fe200024050ff */
[C---:B------:R-:W-:Y:S01]  /*6210*/  FMUL R9, R33.reuse, R13 ;  /* 0x0000000d21097220 */ /* 0x040fe20000400000 */
[C---:B------:R-:W-:Y:S01]  /*6220*/  FMUL R12, R33.reuse, R16 ;  /* 0x00000010210c7220 */ /* 0x040fe20000400000 */
[----:B------:R-:W-:Y:S01]  /*6230*/  LOP3.LUT R16, R48, 0xffffe000, RZ, 0xc0, !PT ;  /* 0xffffe00030107812 */ /* 0x000fe200078ec0ff */
[C---:B------:R-:W-:Y:S01]  /*6240*/  FMUL R7, R33.reuse, R7 ;  /* 0x0000000721077220 */ /* 0x040fe20000400000 */
[----:B------:R-:W-:Y:S01]  /*6250*/  FMUL R13, R33, R17 ;  /* 0x00000011210d7220 */ /* 0x000fe20000400000 */
[----:B------:R-:W-:Y:S01]  /*6260*/  LOP3.LUT R17, R49, 0xffffe000, RZ, 0xc0, !PT ;  /* 0xffffe00031117812 */ /* 0x000fe200078ec0ff */
[----:B------:R-:W-:Y:S01]  /*6270*/  FFMA R38, R35, R0, R3 ;  /* 0x0000000023267223 */ /* 0x000fe20000000003 */
[----:B------:R-:W-:Y:S01]  /*6280*/  LOP3.LUT R0, R50, 0xffffe000, RZ, 0xc0, !PT ;  /* 0xffffe00032007812 */ /* 0x000fe200078ec0ff */
[----:B------:R-:W-:Y:S01]  /*6290*/  FMUL R6, R33, R10 ;  /* 0x0000000a21067220 */ /* 0x000fe20000400000 */
[----:B----4-:R-:W-:Y:S01]  /*62a0*/  LOP3.LUT R3, R41, 0xffffe000, RZ, 0xc0, !PT ;  /* 0xffffe00029037812 */ /* 0x010fe200078ec0ff */
[----:B------:R-:W-:Y:S01]  /*62b0*/  FFMA R39, R35, R2, R7 ;  /* 0x0000000223277223 */ /* 0x000fe20000000007 */
[----:B------:R-:W-:Y:S01]  /*62c0*/  LOP3.LUT R2, R51, 0xffffe000, RZ, 0xc0, !PT ;  /* 0xffffe00033027812 */ /* 0x000fe200078ec0ff */
[C---:B------:R-:W-:Y:S01]  /*62d0*/  FFMA R4, R35.reuse, R16, R4 ;  /* 0x0000001023047223 */ /* 0x040fe20000000004 */
[----:B------:R-:W-:Y:S01]  /*62e0*/  LOP3.LUT R16, R42, 0xffffe000, RZ, 0xc0, !PT ;  /* 0xffffe0002a107812 */ /* 0x000fe200078ec0ff */
[C---:B------:R-:W-:Y:S01]  /*62f0*/  FFMA R5, R35.reuse, R17, R5 ;  /* 0x0000001123057223 */ /* 0x040fe20000000005 */
[----:B------:R-:W-:Y:S01]  /*6300*/  F2FP.TF32.F32.PACK_B R38, R38 ;  /* 0x00000026ff26723e */ /* 0x000fe200024050ff */
[----:B------:R-:W-:Y:S01]  /*6310*/  FFMA R6, R35, R0, R6 ;  /* 0x0000000023067223 */ /* 0x000fe20000000006 */
[----:B------:R-:W-:Y:S01]  /*6320*/  LOP3.LUT R0, R40, 0xffffe000, RZ, 0xc0, !PT ;  /* 0xffffe00028007812 */ /* 0x000fe200078ec0ff */
[C---:B------:R-:W-:Y:S01]  /*6330*/  FMUL R11, R33.reuse, R11 ;  /* 0x0000000b210b7220 */ /* 0x040fe20000400000 */
[----:B------:R-:W-:Y:S01]  /*6340*/  F2FP.TF32.F32.PACK_B R39, R39 ;  /* 0x00000027ff27723e */ /* 0x000fe200024050ff */
[----:B------:R-:W-:Y:S01]  /*6350*/  FMUL R10, R33, R14 ;  /* 0x0000000e210a7220 */ /* 0x000fe20000400000 */
[----:B------:R-:W-:Y:S01]  /*6360*/  F2FP.TF32.F32.PACK_B R4, R4 ;  /* 0x00000004ff04723e */ /* 0x000fe200024050ff */
[----:B------:R-:W-:Y:S01]  /*6370*/  FFMA R7, R35, R2, R11 ;  /* 0x0000000223077223 */ /* 0x000fe2000000000b */
[----:B------:R-:W-:Y:S01]  /*6380*/  LOP3.LUT R2, R43, 0xffffe000, RZ, 0xc0, !PT ;  /* 0xffffe0002b027812 */ /* 0x000fe200078ec0ff */
[----:B------:R-:W-:Y:S01]  /*6390*/  FFMA R8, R35, R0, R8 ;  /* 0x0000000023087223 */ /* 0x000fe20000000008 */
[----:B------:R-:W-:Y:S01]  /*63a0*/  LOP3.LUT R0, R44, 0xffffe000, RZ, 0xc0, !PT ;  /* 0xffffe0002c007812 */ /* 0x000fe200078ec0ff */
[----:B------:R1:W-:Y:S01]  /*63b0*/  STSM.16.M88.4 [R82+0x400], R36 ;  /* 0x0004002452007844 */ /* 0x0003e20000000200 */
[----:B------:R-:W-:Y:S01]  /*63c0*/  F2FP.TF32.F32.PACK_B R5, R5 ;  /* 0x00000005ff05723e */ /* 0x000fe200024050ff */
[----:B------:R-:W-:Y:S01]  /*63d0*/  FMUL R15, R33, R15 ;  /* 0x0000000f210f7220 */ /* 0x000fe20000400000 */
[----:B------:R-:W-:Y:S01]  /*63e0*/  F2FP.TF32.F32.PACK_B R6, R6 ;  /* 0x00000006ff06723e */ /* 0x000fe200024050ff */
[C---:B------:R-:W-:Y:S01]  /*63f0*/  FFMA R9, R35.reuse, R3, R9 ;  /* 0x0000000323097223 */ /* 0x040fe20000000009 */
[C---:B------:R-:W-:Y:S01]  /*6400*/  FFMA R10, R35.reuse, R16, R10 ;  /* 0x00000010230a7223 */ /* 0x040fe2000000000a */
[----:B------:R-:W-:Y:S01]  /*6410*/  FFMA R11, R35, R2, R15 ;  /* 0x00000002230b7223 */ /* 0x000fe2000000000f */
[----:B------:R-:W-:Y:S01]  /*6420*/  LOP3.LUT R2, R45, 0xffffe000, RZ, 0xc0, !PT ;  /* 0xffffe0002d027812 */ /* 0x000fe200078ec0ff */
[----:B------:R-:W-:Y:S01]  /*6430*/  FFMA R12, R35, R0, R12 ;  /* 0x00000000230c7223 */ /* 0x000fe2000000000c */
[----:B------:R-:W-:Y:S01]  /*6440*/  LOP3.LUT R3, R46, 0xffffe000, RZ, 0xc0, !PT ;  /* 0xffffe0002e037812 */ /* 0x000fe200078ec0ff */
[----:B------:R-:W-:Y:S01]  /*6450*/  FMUL R14, R33, R18 ;  /* 0x00000012210e7220 */ /* 0x000fe20000400000 */
[----:B------:R-:W-:Y:S01]  /*6460*/  LOP3.LUT R0, R47, 0xffffe000, RZ, 0xc0, !PT ;  /* 0xffffe0002f007812 */ /* 0x000fe200078ec0ff */
[----:B------:R-:W-:Y:S01]  /*6470*/  FMUL R19, R33, R19 ;  /* 0x0000001321137220 */ /* 0x000fe20000400000 */
[----:B------:R-:W-:Y:S01]  /*6480*/  F2FP.TF32.F32.PACK_B R7, R7 ;  /* 0x00000007ff07723e */ /* 0x000fe200024050ff */
[C---:B------:R-:W-:Y:S01]  /*6490*/  FFMA R13, R35.reuse, R2, R13 ;  /* 0x00000002230d7223 */ /* 0x040fe2000000000d */
[C---:B------:R-:W-:Y:S01]  /*64a0*/  FFMA R14, R35.reuse, R3, R14 ;  /* 0x00000003230e7223 */ /* 0x040fe2000000000e */
[----:B------:R-:W-:Y:S01]  /*64b0*/  FFMA R15, R35, R0, R19 ;  /* 0x00000000230f7223 */ /* 0x000fe20000000013 */
[----:B------:R-:W-:Y:S01]  /*64c0*/  F2FP.TF32.F32.PACK_B R8, R8 ;  /* 0x00000008ff08723e */ /* 0x000fe200024050ff */
[----:B------:R1:W-:Y:S01]  /*64d0*/  STSM.16.M88.4 [R81+0x400], R4 ;  /* 0x0004000451007844 */ /* 0x0003e20000000200 */
[----:B------:R-:W-:Y:S02]  /*64e0*/  F2FP.TF32.F32.PACK_B R9, R9 ;  /* 0x00000009ff09723e */ /* 0x000fe400024050ff */
[----:B------:R-:W-:Y:S02]  /*64f0*/  F2FP.TF32.F32.PACK_B R10, R10 ;  /* 0x0000000aff0a723e */ /* 0x000fe400024050ff */
[----:B------:R-:W-:Y:S02]  /*6500*/  F2FP.TF32.F32.PACK_B R11, R11 ;  /* 0x0000000bff0b723e */ /* 0x000fe400024050ff */
[----:B------:R-:W-:Y:S02]  /*6510*/  F2FP.TF32.F32.PACK_B R12, R12 ;  /* 0x0000000cff0c723e */ /* 0x000fe400024050ff */
[----:B------:R-:W-:Y:S01]  /*6520*/  F2FP.TF32.F32.PACK_B R13, R13 ;  /* 0x0000000dff0d723e */ /* 0x000fe200024050ff */
[----:B------:R1:W-:Y:S01]  /*6530*/  STSM.16.M88.4 [R84], R8 ;  /* 0x0000000854007844 */ /* 0x0003e20000000200 */
[----:B------:R-:W-:Y:S02]  /*6540*/  F2FP.TF32.F32.PACK_B R14, R14 ;  /* 0x0000000eff0e723e */ /* 0x000fe400024050ff */
[----:B------:R-:W-:Y:S05]  /*6550*/  F2FP.TF32.F32.PACK_B R15, R15 ;  /* 0x0000000fff0f723e */ /* 0x000fea00024050ff */
[----:B------:R1:W-:Y:S01]  /*6560*/  STSM.16.M88.4 [R85], R12 ;  /* 0x0000000c55007844 */ /* 0x0003e20000000200 */
[----:B------:R-:W-:Y:S01]  /*6570*/  @!PT LDS RZ, [RZ] ;  /* 0x00000000fffff984 */ /* 0x000fe20000000800 */
[----:B------:R-:W-:Y:S01]  /*6580*/  @!PT LDS RZ, [RZ] ;  /* 0x00000000fffff984 */ /* 0x000fe20000000800 */
[----:B------:R-:W-:Y:S01]  /*6590*/  @!PT LDS RZ, [RZ] ;  /* 0x00000000fffff984 */ /* 0x000fe20000000800 */
[----:B------:R-:W-:Y:S01]  /*65a0*/  @!PT LDS RZ, [RZ] ;  /* 0x00000000fffff984 */ /* 0x000fe20000000800 */
[----:B------:R2:W-:Y:S07]  /*65b0*/  MEMBAR.ALL.CTA ;  /* 0x0000000000007992 */ /* 0x0005ee0000008000 */
[----:B--2---:R-:W2:Y:S02]  /*65c0*/  FENCE.VIEW.ASYNC.S ;  /* 0x00000000000073c6 */ /* 0x004ea40000000000 */
[----:B--2---:R-:W-:Y:S06]  /*65d0*/  BAR.SYNC.DEFER_BLOCKING 0x1, 0x80 ;  /* 0x0042000000007b1d */ /* 0x004fec0000010000 */
[----:B------:R-:W-:Y:S05]  /*65e0*/  @P0 BRA `(.L_x_101) ;  /* 0x0000000000280947 */ /* 0x000fea0003800000 */
[----:B------:R-:W-:Y:S02]  /*65f0*/  UIADD3 UR4, UPT, UPT, UR48, 0x400, URZ ;  /* 0x0000040030047890 */ /* 0x000fe4000fffe0ff */
[----:B------:R-:W-:Y:S01]  /*6600*/  UIADD3 UR6, UP0, UPT, UR52, 0x680, URZ ;  /* 0x0000068034067890 */ /* 0x000fe2000ff1e0ff */
[----:B------:R-:W-:Y:S03]  /*6610*/  UMOV UR43, UR36 ;  /* 0x00000024002b7c82 */ /* 0x000fe60008000000 */
[----:B------:R-:W-:Y:S01]  /*6620*/  MOV R70, UR4 ;  /* 0x0000000400467c02 */ /* 0x000fe20008000f00 */
[----:B------:R-:W-:Y:S03]  /*6630*/  UIADD3.X UR7, UPT, UPT, URZ, UR53, URZ, UP0, !UPT ;  /* 0x00000035ff077290 */ /* 0x000fe600087fe4ff */
[----:B------:R-:W-:Y:S11]  /*6640*/  R2UR UR40, R70 ;  /* 0x00000000462872ca */ /* 0x000ff600000e0000 */
[----:B------:R-:W-:Y:S02]  /*6650*/  @!UPT UIADD3 URZ, UPT, UPT, URZ, URZ, URZ ;  /* 0x000000fffffff290 */ /* 0x000fe4000fffe0ff */
[----:B------:R2:W-:Y:S01]  /*6660*/  UTMASTG.3D [UR40], [UR6] ;  /* 0x00000028060073b5 */ /* 0x0005e20008010000 */
[----:B------:R0:W-:Y:S01]  /*6670*/  UTMACMDFLUSH ;  /* 0x00000000000079b7 */ /* 0x0001e20000000000 */
[----:B--2---:R-:W-:Y:S04]  /*6680*/  DEPBAR.LE SB0, 0x1 ;  /* 0x000080400000791a */ /* 0x004fe80000000000 */
.L_x_101:
[----:B------:R-:W-:Y:S05]  /*6690*/  BSYNC.RECONVERGENT B0 ;  /* 0x0000000000007941 */ /* 0x000fea0003800200 */
.L_x_100:
[----:B------:R-:W-:Y:S01]  /*66a0*/  BAR.SYNC.DEFER_BLOCKING 0x1, 0x80 ;  /* 0x0042000000007b1d */ /* 0x000fe20000010000 */
[----:B------:R-:W-:Y:S01]  /*66b0*/  ISETP.NE.AND P1, PT, R80, RZ, PT ;  /* 0x000000ff5000720c */ /* 0x000fe20003f25270 */
[----:B------:R-:W-:Y:S01]  /*66c0*/  UISETP.NE.AND UP0, UPT, UR49, URZ, UPT ;  /* 0x000000ff3100728c */ /* 0x000fe2000bf05270 */
[----:B------:R-:W-:Y:S11]  /*66d0*/  LEA R2, R86, UR48, 0x3 ;  /* 0x0000003056027c11 */ /* 0x000ff6000f8e18ff */
[----:B------:R-:W-:Y:S01]  /*66e0*/  @P1 SHF.L.U32 R3, RZ, 0x1f, RZ ;  /* 0x0000001fff031819 */ /* 0x000fe200000006ff */
[----:B------:R-:W-:Y:S06]  /*66f0*/  BRA.U !UP0, `(.L_x_102) ;  /* 0x0000000108247547 */ /* 0x000fec000b800000 */
[----:B-1----:R-:W-:Y:S01]  /*6700*/  IMAD.U32 R4, RZ, RZ, UR51 ;  /* 0x00000033ff047e24 */ /* 0x002fe2000f8e00ff */
[----:B------:R-:W-:Y:S01]  /*6710*/  MOV R0, UR37 ;  /* 0x0000002500007c02 */ /* 0x000fe20008000f00 */
[----:B------:R-:W-:Y:S03]  /*6720*/  UIADD3 UR51, UPT, UPT, UR51, 0x1, URZ ;  /* 0x0000000133337890 */ /* 0x000fe6000fffe0ff */
[----:B------:R-:W-:Y:S01]  /*6730*/  @P1 LEA R4, R4, UR48, 0x3 ;  /* 0x0000003004041c11 */ /* 0x000fe2000f8e18ff */
[----:B------:R-:W-:Y:S04]  /*6740*/  UISETP.NE.AND UP0, UPT, UR51, 0x4, UPT ;  /* 0x000000043300788c */ /* 0x000fe8000bf05270 */
[----:B------:R-:W-:Y:S01]  /*6750*/  @P1 VIADD R4, R4, 0x40 ;  /* 0x0000004004041836 */ /* 0x000fe20000000000 */
[----:B------:R-:W-:Y:S04]  /*6760*/  USEL UR51, UR51, URZ, UP0 ;  /* 0x000000ff33337287 */ /* 0x000fe80008000000 */
[----:B------:R-:W-:Y:S04]  /*6770*/  @P1 PRMT R0, R0, 0x654, R4 ;  /* 0x0000065400001816 */ /* 0x000fe80000000004 */
[----:B------:R2:W-:Y:S04]  /*6780*/  @P1 SYNCS.ARRIVE.TRANS64.RED.A1T0 RZ, [R0+URZ], RZ ;  /* 0x000000ff00ff19a7 */ /* 0x0005e800081004ff */
.L_x_102:
[----:B------:R-:W3:Y:S01]  /*6790*/  @P1 SYNCS.PHASECHK.TRANS64.TRYWAIT P0, [R2+URZ+0x20], R3 ;  /* 0x00002003020015a7 */ /* 0x000ee200080011ff */
[----:B------:R-:W-:Y:S01]  /*67a0*/  BSSY B1, `(.L_x_103) ;  /* 0x0000017000017945 */ /* 0x000fe20003800000 */
[----:B---3--:R-:W-:Y:S03]  /*67b0*/  @P1 SEL R88, RZ, 0x1, !P0 ;  /* 0x00000001ff581807 */ /* 0x008fe60004000000 */
[----:B------:R-:W-:Y:S05]  /*67c0*/  @!P1 BRA `(.L_x_104) ;  /* 0x0000000000509947 */ /* 0x000fea0003800000 */
[----:B------:R-:W-:Y:S01]  /*67d0*/  ISETP.NE.AND P1, PT, R89, RZ, PT ;  /* 0x000000ff5900720c */ /* 0x000fe20003f25270 */
[----:B------:R-:W-:Y:S01]  /*67e0*/  BSSY B0, `(.L_x_105) ;  /* 0x000000a000007945 */ /* 0x000fe20003800000 */
[----:B------:R-:W-:Y:S11]  /*67f0*/  ISETP.NE.AND P0, PT, R88, RZ, PT ;  /* 0x000000ff5800720c */ /* 0x000ff60003f05270 */
[----:B-1----:R-:W-:Y:S04]  /*6800*/  @P1 IMAD R5, R86, 0x2000, R87 ;  /* 0x0000200056051824 */ /* 0x002fe800078e0257 */
[----:B------:R-:W-:Y:S05]  /*6810*/  @P1 VIADD R4, R5, UR48 ;  /* 0x0000003005041c36 */ /* 0x000fea0008000000 */
[----:B------:R-:W-:Y:S01]  /*6820*/  @P1 IADD3 R3, PT, PT, R90, R4, RZ ;  /* 0x000000045a031210 */ /* 0x000fe20007ffe0ff */
[----:B------:R-:W-:Y:S01]  /*6830*/  @P1 IMAD.IADD R4, R74, 0x1, R4 ;  /* 0x000000014a041824 */ /* 0x000fe200078e0204 */
[----:B------:R-:W-:Y:S06]  /*6840*/  @P0 BRA `(.L_x_106) ;  /* 0x00000000000c0947 */ /* 0x000fec0003800000 */
[----:B--2---:R-:W-:Y:S04]  /*6850*/  SHF.L.U32 R0, RZ, 0x1f, RZ ;  /* 0x0000001fff007819 */ /* 0x004fe800000006ff */
[----:B------:R-:W1:Y:S02]  /*6860*/  SYNCS.PHASECHK.TRANS64.TRYWAIT P0, [R2+URZ+0x20], R0 ;  /* 0x00002000020075a7 */ /* 0x000e6400080011ff */
[----:B-1----:R-:W-:Y:S05]  /*6870*/  @!P0 BRA `(.L_x_107) ;  /* 0x0000005000208947 */ /* 0x002fea0003800000 */
.L_x_106:
[----:B------:R-:W-:Y:S05]  /*6880*/  BSYNC B0 ;  /* 0x0000000000007941 */ /* 0x000fea0003800000 */
.L_x_105:
[----:B------:R-:W-:Y:S02]  /*6890*/  ISETP.NE.AND P0, PT, R89, RZ, PT ;  /* 0x000000ff5900720c */ /* 0x000fe40003f05270 */
[----:B------:R-:W-:Y:S11]  /*68a0*/  IADD3 R86, PT, PT, R86, 0x1, RZ ;  /* 0x0000000156567810 */ /* 0x000ff60007ffe0ff */
[----:B-12---:R-:W-:Y:S01]  /*68b0*/  @P0 IMAD.IADD R0, R74, 0x1, R3 ;  /* 0x000000014a000824 */ /* 0x006fe200078e0203 */
[----:B------:R-:W-:Y:S05]  /*68c0*/  @P0 WARPSYNC.ALL ;  /* 0x0000000000000948 */ /* 0x000fea0003800000 */
[----:B------:R3:W4:Y:S04]  /*68d0*/  @P0 LDSM.16.M88.4 R52, [R5+UR48+0x400] ;  /* 0x000400300534083b */ /* 0x0007280008000200 */
[----:B------:R3:W1:Y:S04]  /*68e0*/  @P0 LDSM.16.M88.4 R48, [R4+0x400] ;  /* 0x000400000430083b */ /* 0x0006680000000200 */
[----:B------:R3:W2:Y:S04]  /*68f0*/  @P0 LDSM.16.M88.4 R40, [R3+0x400] ;  /* 0x000400000328083b */ /* 0x0006a80000000200 */
[----:B------:R3:W1:Y:S02]  /*6900*/  @P0 LDSM.16.M88.4 R44, [R0+0x400] ;  /* 0x00040000002c083b */ /* 0x0006640000000200 */
.L_x_104:
[----:B------:R-:W-:Y:S05]  /*6910*/  BSYNC B1 ;  /* 0x0000000000017941 */ /* 0x000fea0003800000 */
.L_x_103:
[----:B--23--:R-:W-:Y:S05]  /*6920*/  VIADD R0, R34, 0x20 ;  /* 0x0000002022007836 */ /* 0x00cfea0000000000 */
[----:B------:R-:W-:Y:S04]  /*6930*/  SHF.R.U32.HI R0, RZ, 0x15, R0 ;  /* 0x00000015ff007819 */ /* 0x000fe80000011600 */
[----:B------:R-:W-:Y:S11]  /*6940*/  LOP3.LUT P0, RZ, R0, 0x3, R69, 0x48, !PT ;  /* 0x0000000300ff7812 */ /* 0x000ff60007804845 */
[----:B------:R-:W-:Y:S02]  /*6950*/  @!UPT UIADD3 URZ, UPT, UPT, URZ, URZ, URZ ;  /* 0x000000fffffff290 */ /* 0x000fe4000fffe0ff */
[----:B------:R-:W-:Y:S05]  /*6960*/  @!P0 BRA `(.L_x_108) ;  /* 0x0000000000408947 */ /* 0x000fea0003800000 */
[----:B------:R-:W2:Y:S01]  /*6970*/  LDCU.64 UR8, c[0x4][0x70] ;  /* 0x01000e00ff0877ac */ /* 0x000ea20008000a00 */
[----:B------:R-:W-:Y:S01]  /*6980*/  MOV R3, 0x0 ;  /* 0x0000000000037802 */ /* 0x000fe20000000f00 */
[----:B-1----:R-:W-:Y:S02]  /*6990*/  HFMA2 R12, -RZ, RZ, 0, 5.9604644775390625e-08 ;  /* 0x00000001ff0c7431 */ /* 0x002fe400000001ff */
[----:B------:R-:W-:Y:S02]  /*69a0*/  IMAD.MOV.U32 R8, RZ, RZ, 0x192 ;  /* 0x00000192ff087424 */ /* 0x000fe400078e00ff */
[----:B------:R-:W-:Y:S01]  /*69b0*/  IMAD.MOV.U32 R13, RZ, RZ, RZ ;  /* 0x000000ffff0d7224 */ /* 0x000fe200078e00ff */
[----:B------:R-:W1:Y:S01]  /*69c0*/  LDCU.64 UR6, c[0x4][0x78] ;  /* 0x01000f00ff0677ac */ /* 0x000e620008000a00 */
[----:B------:R-:W3:Y:S01]  /*69d0*/  LDC.64 R2, c[0x4][R3] ;  /* 0x0100000003027b82 */ /* 0x000ee20000000a00 */
[----:B------:R-:W5:Y:S01]  /*69e0*/  LDCU.64 UR4, c[0x4][0x10] ;  /* 0x01000200ff0477ac */ /* 0x000f620008000a00 */
[----:B--2---:R-:W-:Y:S01]  /*69f0*/  MOV R5, UR9 ;  /* 0x0000000900057c02 */ /* 0x004fe20008000f00 */
[----:B------:R-:W-:Y:S01]  /*6a00*/  IMAD.U32 R4, RZ, RZ, UR8 ;  /* 0x00000008ff047e24 */ /* 0x000fe2000f8e00ff */
[----:B-1----:R-:W-:Y:S01]  /*6a10*/  MOV R7, UR7 ;  /* 0x0000000700077c02 */ /* 0x002fe20008000f00 */
[----:B------:R-:W-:Y:S01]  /*6a20*/  IMAD.U32 R6, RZ, RZ, UR6 ;  /* 0x00000006ff067e24 */ /* 0x000fe2000f8e00ff */
[----:B-----5:R-:W-:Y:S01]  /*6a30*/  MOV R11, UR5 ;  /* 0x00000005000b7c02 */ /* 0x020fe20008000f00 */
[----:B------:R-:W-:Y:S02]  /*6a40*/  IMAD.U32 R10, RZ, RZ, UR4 ;  /* 0x00000004ff0a7e24 */ /* 0x000fe4000f8e00ff */
[----:B------:R-:W-:Y:S07]  /*6a50*/  LEPC R20, `(.L_x_108) ;  /* 0x000000001014794e */ /* 0x000fee0000000000 */
[----:B---34-:R-:W-:Y:S05]  /*6a60*/  CALL.ABS.NOINC R2 ;  /* 0x0000000002007343 */ /* 0x018fea0003c00000 */
.L_x_108:
[----:B------:R-:W-:Y:S01]  /*6a70*/  ISETP.NE.AND P6, PT, R80, RZ, PT ;  /* 0x000000ff5000720c */ /* 0x000fe20003fc5270 */
[----:B------:R-:W-:Y:S05]  /*6a80*/  WARPSYNC.ALL ;  /* 0x0000000000007948 */ /* 0x000fea0003800000 */
[----:B------:R-:W-:Y:S01]  /*6a90*/  R2UR UR4, R34 ;  /* 0x00000000220472ca */ /* 0x000fe200000e0000 */
[----:B------:R-:W-:Y:S01]  /*6aa0*/  IMAD.U32 R0, RZ, RZ, UR51 ;  /* 0x00000033ff007e24 */ /* 0x000fe2000f8e00ff */
[----:B----4-:R-:W-:Y:S01]  /*6ab0*/  LOP3.LUT R20, R52, 0xffffe000, RZ, 0xc0, !PT ;  /* 0xffffe00034147812 */ /* 0x010fe200078ec0ff */
[----:B------:R-:W-:Y:S01]  /*6ac0*/  IMAD.U32 R21, RZ, RZ, UR37 ;  /* 0x00000025ff157e24 */ /* 0x000fe2000f8e00ff */
[----:B------:R-:W-:Y:S01]  /*6ad0*/  ISETP.NE.AND P0, PT, R76, RZ, PT ;  /* 0x000000ff4c00720c */ /* 0x000fe20003f05270 */
[----:B------:R-:W-:Y:S02]  /*6ae0*/  BSSY.RECONVERGENT B0, `(.L_x_109) ;  /* 0x000005b000007945 */ /* 0x000fe40003800200 */
[----:B------:R-:W-:Y:S05]  /*6af0*/  @P6 LEA R0, R0, UR48, 0x3 ;  /* 0x0000003000006c11 */ /* 0x000fea000f8e18ff */
[----:B------:R-:W-:Y:S01]  /*6b00*/  @P6 VIADD R0, R0, 0x40 ;  /* 0x0000004000006836 */ /* 0x000fe20000000000 */
[----:B-1----:R-:W1:Y:S04]  /*6b10*/  LDTM.16dp128bit.x8 R4, tmem[UR4+0x20] ;  /* 0x00002004000479ee */ /* 0x002e680008180000 */
[----:B------:R-:W-:Y:S01]  /*6b20*/  @P6 PRMT R21, R21, 0x654, R0 ;  /* 0x0000065415156816 */ /* 0x000fe20000000000 */
[C---:B-1----:R-:W-:Y:S01]  /*6b30*/  FMUL R0, R33.reuse, R4 ;  /* 0x0000000421007220 */ /* 0x042fe20000400000 */
[C---:B------:R-:W-:Y:S01]  /*6b40*/  FMUL R4, R33.reuse, R8 ;  /* 0x0000000821047220 */ /* 0x040fe20000400000 */
[C---:B------:R-:W-:Y:S01]  /*6b50*/  FMUL R8, R33.reuse, R12 ;  /* 0x0000000c21087220 */ /* 0x040fe20000400000 */
[----:B------:R-:W-:Y:S01]  /*6b60*/  FMUL R12, R33, R16 ;  /* 0x00000010210c7220 */ /* 0x000fe20000400000 */
[----:B------:R-:W-:Y:S01]  /*6b70*/  LOP3.LUT R16, R53, 0xffffe000, RZ, 0xc0, !PT ;  /* 0xffffe00035107812 */ /* 0x000fe200078ec0ff */
[C---:B------:R-:W-:Y:S01]  /*6b80*/  FMUL R2, R33.reuse, R5 ;  /* 0x0000000521027220 */ /* 0x040fe20000400000 */
[C---:B------:R-:W-:Y:S01]  /*6b90*/  FMUL R3, R33.reuse, R6 ;  /* 0x0000000621037220 */ /* 0x040fe20000400000 */
[----:B------:R-:W-:Y:S01]  /*6ba0*/  FMUL R5, R33, R9 ;  /* 0x0000000921057220 */ /* 0x000fe20000400000 */
[----:B------:R-:W-:Y:S01]  /*6bb0*/  FFMA R36, R35, R20, R0 ;  /* 0x0000001423247223 */ /* 0x000fe20000000000 */
[----:B------:R-:W-:Y:S01]  /*6bc0*/  LOP3.LUT R0, R54, 0xffffe000, RZ, 0xc0, !PT ;  /* 0xffffe00036007812 */ /* 0x000fe200078ec0ff */
[C---:B------:R-:W-:Y:S01]  /*6bd0*/  FMUL R6, R33.reuse, R10 ;  /* 0x0000000a21067220 */ /* 0x040fe20000400000 */
[C---:B------:R-:W-:Y:S01]  /*6be0*/  FMUL R9, R33.reuse, R13 ;  /* 0x0000000d21097220 */ /* 0x040fe20000400000 */
[C---:B------:R-:W-:Y:S01]  /*6bf0*/  FMUL R10, R33.reuse, R14 ;  /* 0x0000000e210a7220 */ /* 0x040fe20000400000 */
[----:B------:R-:W-:Y:S01]  /*6c00*/  F2FP.TF32.F32.PACK_B R36, R36 ;  /* 0x00000024ff24723e */ /* 0x000fe200024050ff */
[----:B------:R-:W-:Y:S01]  /*6c10*/  FMUL R13, R33, R17 ;  /* 0x00000011210d7220 */ /* 0x000fe20000400000 */
[----:B------:R-:W-:Y:S01]  /*6c20*/  LOP3.LUT R17, R55, 0xffffe000, RZ, 0xc0, !PT ;  /* 0xffffe00037117812 */ /* 0x000fe200078ec0ff */
[----:B------:R-:W-:Y:S01]  /*6c30*/  FMUL R14, R33, R18 ;  /* 0x00000012210e7220 */ /* 0x000fe20000400000 */
[----:B------:R-:W-:Y:S01]  /*6c40*/  LOP3.LUT R18, R48, 0xffffe000, RZ, 0xc0, !PT ;  /* 0xffffe00030127812 */ /* 0x000fe200078ec0ff */
[----:B------:R-:W-:Y:S01]  /*6c50*/  FFMA R37, R35, R16, R2 ;  /* 0x0000001023257223 */ /* 0x000fe20000000002 */
[----:B------:R-:W-:Y:S01]  /*6c60*/  LOP3.LUT R2, R49, 0xffffe000, RZ, 0xc0, !PT ;  /* 0xffffe00031027812 */ /* 0x000fe200078ec0ff */
[----:B------:R-:W-:Y:S01]  /*6c70*/  FMUL R7, R33, R7 ;  /* 0x0000000721077220 */ /* 0x000fe20000400000 */
[----:B------:R-:W-:Y:S01]  /*6c80*/  LOP3.LUT R16, R41, 0xffffe000, RZ, 0xc0, !PT ;  /* 0xffffe00029107812 */ /* 0x000fe200078ec0ff */
[C---:B------:R-:W-:Y:S01]  /*6c90*/  FFMA R38, R35.reuse, R0, R3 ;  /* 0x0000000023267223 */ /* 0x040fe20000000003 */
[----:B------:R-:W-:Y:S01]  /*6ca0*/  LOP3.LUT R0, R50, 0xffffe000, RZ, 0xc0, !PT ;  /* 0xffffe00032007812 */ /* 0x000fe200078ec0ff */
[C---:B------:R-:W-:Y:S01]  /*6cb0*/  FFMA R39, R35.reuse, R17, R7 ;  /* 0x0000001123277223 */ /* 0x040fe20000000007 */
[----:B------:R-:W-:Y:S01]  /*6cc0*/  LOP3.LUT R3, R40, 0xffffe000, RZ, 0xc0, !PT ;  /* 0xffffe00028037812 */ /* 0x000fe200078ec0ff */
[C---:B------:R-:W-:Y:S01]  /*6cd0*/  FFMA R4, R35.reuse, R18, R4 ;  /* 0x0000001223047223 */ /* 0x040fe20000000004 */
[----:B------:R-:W-:Y:S01]  /*6ce0*/  F2FP.TF32.F32.PACK_B R37, R37 ;  /* 0x00000025ff25723e */ /* 0x000fe200024050ff */
[----:B------:R-:W-:Y:S01]  /*6cf0*/  FFMA R5, R35, R2, R5 ;  /* 0x0000000223057223 */ /* 0x000fe20000000005 */
[----:B------:R-:W-:Y:S01]  /*6d00*/  LOP3.LUT R2, R51, 0xffffe000, RZ, 0xc0, !PT ;  /* 0xffffe00033027812 */ /* 0x000fe200078ec0ff */
[----:B------:R-:W-:Y:S01]  /*6d10*/  FMUL R11, R33, R11 ;  /* 0x0000000b210b7220 */ /* 0x000fe20000400000 */
[----:B------:R-:W-:Y:S01]  /*6d20*/  F2FP.TF32.F32.PACK_B R38, R38 ;  /* 0x00000026ff26723e */ /* 0x000fe200024050ff */
[C---:B------:R-:W-:Y:S01]  /*6d30*/  FFMA R6, R35.reuse, R0, R6 ;  /* 0x0000000023067223 */ /* 0x040fe20000000006 */
[----:B------:R-:W-:Y:S01]  /*6d40*/  LOP3.LUT R0, R42, 0xffffe000, RZ, 0xc0, !PT ;  /* 0xffffe0002a007812 */ /* 0x000fe200078ec0ff */
[----:B------:R-:W-:Y:S01]  /*6d50*/  FFMA R7, R35, R2, R11 ;  /* 0x0000000223077223 */ /* 0x000fe2000000000b */
[----:B------:R-:W-:Y:S01]  /*6d60*/  LOP3.LUT R2, R43, 0xffffe000, RZ, 0xc0, !PT ;  /* 0xffffe0002b027812 */ /* 0x000fe200078ec0ff */
[----:B------:R-:W-:Y:S01]  /*6d70*/  FFMA R8, R35, R3, R8 ;  /* 0x0000000323087223 */ /* 0x000fe20000000008 */
[----:B------:R-:W-:Y:S01]  /*6d80*/  LOP3.LUT R3, R45, 0xffffe000, RZ, 0xc0, !PT ;  /* 0xffffe0002d037812 */ /* 0x000fe200078ec0ff */
[----:B------:R-:W-:Y:S01]  /*6d90*/  FFMA R9, R35, R16, R9 ;  /* 0x0000001023097223 */ /* 0x000fe20000000009 */
[----:B------:R-:W-:Y:S01]  /*6da0*/  F2FP.TF32.F32.PACK_B R39, R39 ;  /* 0x00000027ff27723e */ /* 0x000fe200024050ff */
[----:B------:R-:W-:Y:S01]  /*6db0*/  FMUL R15, R33, R15 ;  /* 0x0000000f210f7220 */ /* 0x000fe20000400000 */
[----:B------:R-:W-:Y:S01]  /*6dc0*/  LOP3.LUT R16, R46, 0xffffe000, RZ, 0xc0, !PT ;  /* 0xffffe0002e107812 */ /* 0x000fe200078ec0ff */
[C---:B------:R-:W-:Y:S01]  /*6dd0*/  FFMA R10, R35.reuse, R0, R10 ;  /* 0x00000000230a7223 */ /* 0x040fe2000000000a */
        /* <DEDUP_REMOVED lines=8> */
[----:B------:R-:W-:Y:S01]  /*6e60*/  F2FP.TF32.F32.PACK_B R6, R6 ;  /* 0x00000006ff06723e */ /* 0x000fe200024050ff */
[C---:B------:R-:W-:Y:S01]  /*6e70*/  FFMA R13, R35.reuse, R3, R13 ;  /* 0x00000003230d7223 */ /* 0x040fe2000000000d */
[----:B------:R-:W-:Y:S01]  /*6e80*/  F2FP.TF32.F32.PACK_B R7, R7 ;  /* 0x00000007ff07723e */ /* 0x000fe200024050ff */
[C---:B------:R-:W-:Y:S01]  /*6e90*/  FFMA R14, R35.reuse, R16, R14 ;  /* 0x00000010230e7223 */ /* 0x040fe2000000000e */
[----:B------:R-:W-:Y:S01]  /*6ea0*/  FFMA R15, R35, R2, R19 ;  /* 0x00000002230f7223 */ /* 0x000fe20000000013 */
[----:B------:R-:W-:Y:S02]  /*6eb0*/  F2FP.TF32.F32.PACK_B R8, R8 ;  /* 0x00000008ff08723e */ /* 0x000fe400024050ff */
[----:B------:R1:W-:Y:S01]  /*6ec0*/  STSM.16.M88.4 [R81+0x2400], R4 ;  /* 0x0024000451007844 */ /* 0x0003e20000000200 */
[----:B------:R-:W-:Y:S02]  /*6ed0*/  F2FP.TF32.F32.PACK_B R9, R9 ;  /* 0x00000009ff09723e */ /* 0x000fe400024050ff */
[----:B------:R-:W-:Y:S02]  /*6ee0*/  F2FP.TF32.F32.PACK_B R10, R10 ;  /* 0x0000000aff0a723e */ /* 0x000fe400024050ff */
[----:B------:R-:W-:Y:S02]  /*6ef0*/  F2FP.TF32.F32.PACK_B R11, R11 ;  /* 0x0000000bff0b723e */ /* 0x000fe400024050ff */
[----:B------:R-:W-:Y:S02]  /*6f00*/  F2FP.TF32.F32.PACK_B R12, R12 ;  /* 0x0000000cff0c723e */ /* 0x000fe400024050ff */
[----:B------:R-:W-:Y:S01]  /*6f10*/  F2FP.TF32.F32.PACK_B R13, R13 ;  /* 0x0000000dff0d723e */ /* 0x000fe200024050ff */
[----:B------:R1:W-:Y:S01]  /*6f20*/  STSM.16.M88.4 [R84+0x2000], R8 ;  /* 0x0020000854007844 */ /* 0x0003e20000000200 */
[----:B------:R-:W-:Y:S02]  /*6f30*/  F2FP.TF32.F32.PACK_B R14, R14 ;  /* 0x0000000eff0e723e */ /* 0x000fe400024050ff */
[----:B------:R-:W-:Y:S02]  /*6f40*/  F2FP.TF32.F32.PACK_B R15, R15 ;  /* 0x0000000fff0f723e */ /* 0x000fe400024050ff */
[----:B------:R-:W-:Y:S02]  /*6f50*/  LEA R0, R86, UR48, 0x3 ;  /* 0x0000003056007c11 */ /* 0x000fe4000f8e18ff */
[----:B------:R-:W-:Y:S01]  /*6f60*/  @P6 SHF.L.U32 R2, RZ, 0x1f, RZ ;  /* 0x0000001fff026819 */ /* 0x000fe200000006ff */
[----:B------:R1:W-:Y:S01]  /*6f70*/  STSM.16.M88.4 [R85+0x2000], R12 ;  /* 0x0020000c55007844 */ /* 0x0003e20000000200 */
        /* <DEDUP_REMOVED lines=8> */
[----:B------:R-:W-:Y:S02]  /*7000*/  UIADD3 UR8, UP0, UPT, UR52, 0x680, URZ ;  /* 0x0000068034087890 */ /* 0x000fe4000ff1e0ff */
[----:B------:R-:W-:Y:S02]  /*7010*/  UIADD3 UR5, UPT, UPT, UR41, 0x20, URZ ;  /* 0x0000002029057890 */ /* 0x000fe4000fffe0ff */
[----:B------:R-:W-:Y:S02]  /*7020*/  UIADD3 UR4, UPT, UPT, UR48, 0x2400, URZ ;  /* 0x0000240030047890 */ /* 0x000fe4000fffe0ff */
[----:B------:R-:W-:Y:S01]  /*7030*/  UIADD3.X UR9, UPT, UPT, URZ, UR53, URZ, UP0, !UPT ;  /* 0x00000035ff097290 */ /* 0x000fe200087fe4ff */
[----:B------:R-:W-:Y:S01]  /*7040*/  UMOV UR6, UR42 ;  /* 0x0000002a00067c82 */ /* 0x000fe20008000000 */
[----:B------:R-:W-:Y:S07]  /*7050*/  UMOV UR7, UR36 ;  /* 0x0000002400077c82 */ /* 0x000fee0008000000 */
[----:B------:R2:W-:Y:S01]  /*7060*/  UTMASTG.3D [UR4], [UR8] ;  /* 0x00000004080073b5 */ /* 0x0005e20008010000 */
[----:B------:R0:W-:Y:S01]  /*7070*/  UTMACMDFLUSH ;  /* 0x00000000000079b7 */ /* 0x0001e20000000000 */
[----:B--2---:R-:W-:Y:S04]  /*7080*/  DEPBAR.LE SB0, 0x1 ;  /* 0x000080400000791a */ /* 0x004fe80000000000 */
.L_x_110:
[----:B------:R-:W-:Y:S05]  /*7090*/  BSYNC.RECONVERGENT B0 ;  /* 0x0000000000007941 */ /* 0x000fea0003800200 */
.L_x_109:
[----:B------:R-:W-:Y:S01]  /*70a0*/  BAR.SYNC.DEFER_BLOCKING 0x1, 0x80 ;  /* 0x0042000000007b1d */ /* 0x000fe20000010000 */
[----:B------:R-:W-:Y:S04]  /*70b0*/  UIADD3 UR40, UPT, UPT, UR51, 0x1, URZ ;  /* 0x0000000133287890 */ /* 0x000fe8000fffe0ff */
[----:B------:R-:W-:Y:S04]  /*70c0*/  UISETP.NE.AND UP0, UPT, UR40, 0x4, UPT ;  /* 0x000000042800788c */ /* 0x000fe8000bf05270 */
[----:B------:R-:W-:Y:S01]  /*70d0*/  USEL UR40, UR40, URZ, UP0 ;  /* 0x000000ff28287287 */ /* 0x000fe20008000000 */
[----:B------:R2:W-:Y:S01]  /*70e0*/  @P6 SYNCS.ARRIVE.TRANS64.RED.A1T0 RZ, [R21+URZ], RZ ;  /* 0x000000ff15ff69a7 */ /* 0x0005e200081004ff */
[----:B------:R-:W-:Y:S01]  /*70f0*/  BSSY B1, `(.L_x_111) ;  /* 0x0000018000017945 */ /* 0x000fe20003800000 */
[----:B------:R-:W3:Y:S02]  /*7100*/  @P6 SYNCS.PHASECHK.TRANS64.TRYWAIT P0, [R0+URZ+0x20], R2 ;  /* 0x00002002000065a7 */ /* 0x000ee400080011ff */
[----:B---3--:R-:W-:Y:S01]  /*7110*/  @P6 SEL R88, RZ, 0x1, !P0 ;  /* 0x00000001ff586807 */ /* 0x008fe20004000000 */
[----:B--2---:R-:W-:Y:S06]  /*7120*/  @!P6 BRA `(.L_x_112) ;  /* 0x000000000050e947 */ /* 0x004fec0003800000 */
        /* <DEDUP_REMOVED lines=8> */
[----:B------:R-:W-:Y:S04]  /*71b0*/  SHF.L.U32 R5, RZ, 0x1f, RZ ;  /* 0x0000001fff057819 */ /* 0x000fe800000006ff */
[----:B------:R-:W1:Y:S02]  /*71c0*/  SYNCS.PHASECHK.TRANS64.TRYWAIT P0, [R0+URZ+0x20], R5 ;  /* 0x00002005000075a7 */ /* 0x000e6400080011ff */
[----:B-1----:R-:W-:Y:S05]  /*71d0*/  @!P0 BRA `(.L_x_115) ;  /* 0x0000004400dc8947 */ /* 0x002fea0003800000 */
.L_x_114:
[----:B------:R-:W-:Y:S05]  /*71e0*/  BSYNC B0 ;  /* 0x0000000000007941 */ /* 0x000fea0003800000 */
.L_x_113:
[----:B------:R-:W-:Y:S02]  /*71f0*/  ISETP.NE.AND P0, PT, R89, RZ, PT ;  /* 0x000000ff5900720c */ /* 0x000fe40003f05270 */
[----:B------:R-:W-:Y:S11]  /*7200*/  IADD3 R86, PT, PT, R86, 0x1, RZ ;  /* 0x0000000156567810 */ /* 0x000ff60007ffe0ff */
[----:B-1----:R-:W-:Y:S01]  /*7210*/  @P0 IMAD.IADD R0, R74, 0x1, R2 ;  /* 0x000000014a000824 */ /* 0x002fe200078e0202 */
[----:B------:R-:W-:Y:S05]  /*7220*/  @P0 WARPSYNC.ALL ;  /* 0x0000000000000948 */ /* 0x000fea0003800000 */
[----:B------:R2:W3:Y:S04]  /*7230*/  @P0 LDSM.16.M88.4 R52, [R4+UR48+0x400] ;  /* 0x000400300434083b */ /* 0x0004e80008000200 */
[----:B------:R2:W4:Y:S04]  /*7240*/  @P0 LDSM.16.M88.4 R48, [R3+0x400] ;  /* 0x000400000330083b */ /* 0x0005280000000200 */
[----:B------:R2:W1:Y:S04]  /*7250*/  @P0 LDSM.16.M88.4 R40, [R2+0x400] ;  /* 0x000400000228083b */ /* 0x0004680000000200 */
[----:B------:R2:W1:Y:S02]  /*7260*/  @P0 LDSM.16.M88.4 R44, [R0+0x400] ;  /* 0x00040000002c083b */ /* 0x0004640000000200 */
.L_x_112:
[----:B------:R-:W-:Y:S05]  /*7270*/  BSYNC B1 ;  /* 0x0000000000017941 */ /* 0x000fea0003800000 */
.L_x_111:
[----:B--2---:R-:W-:Y:S05]  /*7280*/  VIADD R0, R34, 0x40 ;  /* 0x0000004022007836 */ /* 0x004fea0000000000 */
        /* <DEDUP_REMOVED lines=20> */
.L_x_116:
[----:B------:R-:W-:Y:S01]  /*73d0*/  ISETP.NE.AND P6, PT, R80, RZ, PT ;  /* 0x000000ff5000720c */ /* 0x000fe20003fc5270 */
[----:B------:R-:W-:Y:S05]  /*73e0*/  WARPSYNC.ALL ;  /* 0x0000000000007948 */ /* 0x000fea0003800000 */
[----:B------:R-:W-:Y:S01]  /*73f0*/  R2UR UR4, R34 ;  /* 0x00000000220472ca */ /* 0x000fe200000e0000 */
[----:B------:R-:W-:Y:S01]  /*7400*/  IMAD.U32 R0, RZ, RZ, UR40 ;  /* 0x00000028ff007e24 */ /* 0x000fe2000f8e00ff */
[----:B---3--:R-:W-:Y:S01]  /*7410*/  LOP3.LUT R20, R52, 0xffffe000, RZ, 0xc0, !PT ;  /* 0xffffe00034147812 */ /* 0x008fe200078ec0ff */
        /* <DEDUP_REMOVED lines=24> */
[----:B----4-:R-:W-:Y:S01]  /*75a0*/  LOP3.LUT R18, R48, 0xffffe000, RZ, 0xc0, !PT ;  /* 0xffffe00030127812 */ /* 0x010fe200078ec0ff */
        /* <DEDUP_REMOVED lines=68> */
.L_x_118:
[----:B------:R-:W-:Y:S05]  /*79f0*/  BSYNC.RECONVERGENT B0 ;  /* 0x0000000000007941 */ /* 0x000fea0003800200 */
.L_x_117:
[----:B------:R-:W-:Y:S01]  /*7a00*/  BAR.SYNC.DEFER_BLOCKING 0x1, 0x80 ;  /* 0x0042000000007b1d */ /* 0x000fe20000010000 */
[----:B------:R-:W-:Y:S01]  /*7a10*/  UIADD3 UR43, UPT, UPT, UR40, 0x1, URZ ;  /* 0x00000001282b7890 */ /* 0x000fe2000fffe0ff */
[----:B------:R-:W-:Y:S03]  /*7a20*/  HFMA2 R91, -RZ, RZ, 0, 0 ;  /* 0x00000000ff5b7431 */ /* 0x000fe600000001ff */
        /* <DEDUP_REMOVED lines=18> */
.L_x_122:
[----:B------:R-:W-:Y:S05]  /*7b50*/  BSYNC B0 ;  /* 0x0000000000007941 */ /* 0x000fea0003800000 */
.L_x_121:
[----:B------:R-:W-:Y:S01]  /*7b60*/  ISETP.NE.AND P0, PT, R89, RZ, PT ;  /* 0x000000ff5900720c */ /* 0x000fe20003f05270 */
[----:B------:R-:W-:Y:S11]  /*7b70*/  VIADD R86, R86, 0x1 ;  /* 0x0000000156567836 */ /* 0x000ff60000000000 */
[----:B------:R-:W-:Y:S01]  /*7b80*/  @!UPT UIADD3 URZ, UPT, UPT, URZ, URZ, URZ ;  /* 0x000000fffffff290 */ /* 0x000fe2000fffe0ff */
[----:B-1----:R-:W-:Y:S01]  /*7b90*/  @P0 IMAD.IADD R0, R74, 0x1, R2 ;  /* 0x000000014a000824 */ /* 0x002fe200078e0202 */
[----:B------:R-:W-:Y:S05]  /*7ba0*/  @P0 WARPSYNC.ALL ;  /* 0x0000000000000948 */ /* 0x000fea0003800000 */
[----:B------:R2:W3:Y:S04]  /*7bb0*/  @P0 LDSM.16.M88.4 R52, [R4+UR48+0x400] ;  /* 0x000400300434083b */ /* 0x0004e80008000200 */
[----:B------:R2:W4:Y:S04]  /*7bc0*/  @P0 LDSM.16.M88.4 R48, [R3+0x400] ;  /* 0x000400000330083b */ /* 0x0005280000000200 */
[----:B------:R2:W1:Y:S04]  /*7bd0*/  @P0 LDSM.16.M88.4 R40, [R2+0x400] ;  /* 0x000400000228083b */ /* 0x0004680000000200 */
[----:B------:R2:W1:Y:S01]  /*7be0*/  @P0 LDSM.16.M88.4 R44, [R0+0x400] ;  /* 0x00040000002c083b */ /* 0x0004620000000200 */
[C---:B------:R-:W-:Y:S04]  /*7bf0*/  ISETP.NE.AND P0, PT, R86.reuse, 0x4, PT ;  /* 0x000000045600780c */ /* 0x040fe80003f05270 */
[----:B------:R-:W-:Y:S02]  /*7c00*/  SEL R86, R86, RZ, P0 ;  /* 0x000000ff56567207 */ /* 0x000fe40000000000 */
[----:B------:R-:W-:Y:S02]  /*7c10*/  SEL R91, RZ, 0x1, P0 ;  /* 0x00000001ff5b7807 */ /* 0x000fe40000000000 */
.L_x_120:
[----:B------:R-:W-:Y:S05]  /*7c20*/  BSYNC B1 ;  /* 0x0000000000017941 */ /* 0x000fea0003800000 */
.L_x_119:
        /* <DEDUP_REMOVED lines=21> */
.L_x_124:
        /* <DEDUP_REMOVED lines=79> */
[----:B------:R-:W-:Y:S01]  /*8270*/  @P6 SHF.L.U32 R2, R91, 0x1f, RZ ;  /* 0x0000001f5b026819 */ /* 0x000fe200000006ff */
        /* <DEDUP_REMOVED lines=18> */
.L_x_126:
[----:B------:R-:W-:Y:S05]  /*83a0*/  BSYNC.RECONVERGENT B0 ;  /* 0x0000000000007941 */ /* 0x000fea0003800200 */
.L_x_125:
        /* <DEDUP_REMOVED lines=17> */
[----:B------:R-:W-:Y:S04]  /*84c0*/  SHF.L.U32 R5, R91, 0x1f, RZ ;  /* 0x0000001f5b057819 */ /* 0x000fe800000006ff */
[----:B------:R-:W1:Y:S02]  /*84d0*/  SYNCS.PHASECHK.TRANS64.TRYWAIT P0, [R0+URZ+0x20], R5 ;  /* 0x00002005000075a7 */ /* 0x000e6400080011ff */
[----:B-1----:R-:W-:Y:S05]  /*84e0*/  @!P0 BRA `(.L_x_131) ;  /* 0x0000003400408947 */ /* 0x002fea0003800000 */
.L_x_130:
[----:B------:R-:W-:Y:S05]  /*84f0*/  BSYNC B0 ;  /* 0x0000000000007941 */ /* 0x000fea0003800000 */
.L_x_129:
[----:B------:R-:W-:Y:S01]  /*8500*/  ISETP.NE.AND P0, PT, R89, RZ, PT ;  /* 0x000000ff5900720c */ /* 0x000fe20003f05270 */
[----:B------:R-:W-:Y:S11]  /*8510*/  VIADD R86, R86, 0x1 ;  /* 0x0000000156567836 */ /* 0x000ff60000000000 */
[----:B------:R-:W-:Y:S01]  /*8520*/  @!UPT UIADD3 URZ, UPT, UPT, URZ, URZ, URZ ;  /* 0x000000fffffff290 */ /* 0x000fe2000fffe0ff */
[----:B-1----:R-:W-:Y:S01]  /*8530*/  @P0 IMAD.IADD R0, R74, 0x1, R2 ;  /* 0x000000014a000824 */ /* 0x002fe200078e0202 */
[----:B------:R-:W-:Y:S05]  /*8540*/  @P0 WARPSYNC.ALL ;  /* 0x0000000000000948 */ /* 0x000fea0003800000 */
[----:B------:R-:W2:Y:S04]  /*8550*/  @P0 LDSM.16.M88.4 R52, [R4+UR48+0x400] ;  /* 0x000400300434083b */ /* 0x000ea80008000200 */
[----:B------:R-:W3:Y:S04]  /*8560*/  @P0 LDSM.16.M88.4 R48, [R3+0x400] ;  /* 0x000400000330083b */ /* 0x000ee80000000200 */
[----:B------:R-:W4:Y:S04]  /*8570*/  @P0 LDSM.16.M88.4 R40, [R2+0x400] ;  /* 0x000400000228083b */ /* 0x000f280000000200 */
[----:B------:R1:W2:Y:S01]  /*8580*/  @P0 LDSM.16.M88.4 R44, [R0+0x400] ;  /* 0x00040000002c083b */ /* 0x0002a20000000200 */
[C---:B------:R-:W-:Y:S04]  /*8590*/  ISETP.NE.AND P0, PT, R86.reuse, 0x4, PT ;  /* 0x000000045600780c */ /* 0x040fe80003f05270 */
[----:B------:R-:W-:Y:S02]  /*85a0*/  SEL R86, R86, RZ, P0 ;  /* 0x000000ff56567207 */ /* 0x000fe40000000000 */
[----:B-1----:R-:W-:Y:S04]  /*85b0*/  SEL R0, RZ, 0x1, P0 ;  /* 0x00000001ff007807 */ /* 0x002fe80000000000 */
[----:B------:R-:W-:Y:S02]  /*85c0*/  LOP3.LUT R91, R91, R0, RZ, 0x3c, !PT ;  /* 0x000000005b5b7212 */ /* 0x000fe400078e3cff */
.L_x_128:
[----:B------:R-:W-:Y:S05]  /*85d0*/  BSYNC B1 ;  /* 0x0000000000017941 */ /* 0x000fea0003800000 */
.L_x_127:
[----:B------:R-:W-:Y:S05]  /*85e0*/  VIADD R0, R34, 0x80 ;  /* 0x0000008022007836 */ /* 0x000fea0000000000 */
[----:B------:R-:W-:Y:S04]  /*85f0*/  SHF.R.U32.HI R0, RZ, 0x15, R0 ;  /* 0x00000015ff007819 */ /* 0x000fe80000011600 */
[----:B------:R-:W-:Y:S11]  /*8600*/  LOP3.LUT P0, RZ, R0, 0x3, R69, 0x48, !PT ;  /* 0x0000000300ff7812 */ /* 0x000ff60007804845 */
[----:B------:R-:W-:Y:S02]  /*8610*/  @!UPT UIADD3 URZ, UPT, UPT, URZ, URZ, URZ ;  /* 0x000000fffffff290 */ /* 0x000fe4000fffe0ff */
[----:B------:R-:W-:Y:S05]  /*8620*/  @!P0 BRA `(.L_x_132) ;  /* 0x0000000000408947 */ /* 0x000fea0003800000 */
[----:B------:R-:W5:Y:S01]  /*8630*/  LDCU.64 UR8, c[0x4][0x70] ;  /* 0x01000e00ff0877ac */ /* 0x000f620008000a00 */
[----:B------:R-:W-:Y:S01]  /*8640*/  MOV R3, 0x0 ;  /* 0x0000000000037802 */ /* 0x000fe20000000f00 */
[----:B-1----:R-:W-:Y:S02]  /*8650*/  HFMA2 R12, -RZ, RZ, 0, 5.9604644775390625e-08 ;  /* 0x00000001ff0c7431 */ /* 0x002fe400000001ff */
[----:B------:R-:W-:Y:S02]  /*8660*/  IMAD.MOV.U32 R8, RZ, RZ, 0x192 ;  /* 0x00000192ff087424 */ /* 0x000fe400078e00ff */
[----:B------:R-:W-:Y:S01]  /*8670*/  IMAD.MOV.U32 R13, RZ, RZ, RZ ;  /* 0x000000ffff0d7224 */ /* 0x000fe200078e00ff */
[----:B------:R-:W1:Y:S01]  /*8680*/  LDCU.64 UR6, c[0x4][0x78] ;  /* 0x01000f00ff0677ac */ /* 0x000e620008000a00 */
[----:B------:R-:W2:Y:S01]  /*8690*/  LDC.64 R2, c[0x4][R3] ;  /* 0x0100000003027b82 */ /* 0x000ea20000000a00 */
[----:B------:R-:W3:Y:S01]  /*86a0*/  LDCU.64 UR4, c[0x4][0x10] ;  /* 0x01000200ff0477ac */ /* 0x000ee20008000a00 */
[----:B-----5:R-:W-:Y:S01]  /*86b0*/  MOV R5, UR9 ;  /* 0x0000000900057c02 */ /* 0x020fe20008000f00 */
[----:B------:R-:W-:Y:S01]  /*86c0*/  IMAD.U32 R4, RZ, RZ, UR8 ;  /* 0x00000008ff047e24 */ /* 0x000fe2000f8e00ff */
[----:B-1----:R-:W-:Y:S01]  /*86d0*/  MOV R7, UR7 ;  /* 0x0000000700077c02 */ /* 0x002fe20008000f00 */
[----:B------:R-:W-:Y:S01]  /*86e0*/  IMAD.U32 R6, RZ, RZ, UR6 ;  /* 0x00000006ff067e24 */ /* 0x000fe2000f8e00ff */
[----:B---3--:R-:W-:Y:S01]  /*86f0*/  MOV R11, UR5 ;  /* 0x00000005000b7c02 */ /* 0x008fe20008000f00 */
[----:B------:R-:W-:Y:S02]  /*8700*/  IMAD.U32 R10, RZ, RZ, UR4 ;  /* 0x00000004ff0a7e24 */ /* 0x000fe4000f8e00ff */
[----:B------:R-:W-:Y:S07]  /*8710*/  LEPC R20, `(.L_x_132) ;  /* 0x000000001014794e */ /* 0x000fee0000000000 */
[----:B--2-4-:R-:W-:Y:S05]  /*8720*/  CALL.ABS.NOINC R2 ;  /* 0x0000000002007343 */ /* 0x014fea0003c00000 */
.L_x_132:
[----:B------:R-:W-:Y:S01]  /*8730*/  ISETP.NE.AND P6, PT, R80, RZ, PT ;  /* 0x000000ff5000720c */ /* 0x000fe20003fc5270 */
[----:B------:R-:W-:Y:S05]  /*8740*/  WARPSYNC.ALL ;  /* 0x0000000000007948 */ /* 0x000fea0003800000 */
[----:B------:R-:W-:Y:S01]  /*8750*/  R2UR UR4, R34 ;  /* 0x00000000220472ca */ /* 0x000fe200000e0000 */
[----:B------:R-:W-:Y:S01]  /*8760*/  IMAD.U32 R0, RZ, RZ, UR40 ;  /* 0x00000028ff007e24 */ /* 0x000fe2000f8e00ff */
[----:B--2---:R-:W-:Y:S01]  /*8770*/  LOP3.LUT R20, R52, 0xffffe000, RZ, 0xc0, !PT ;  /* 0xffffe00034147812 */ /* 0x004fe200078ec0ff */
        /* <DEDUP_REMOVED lines=24> */
[----:B---3--:R-:W-:Y:S01]  /*8900*/  LOP3.LUT R18, R48, 0xffffe000, RZ, 0xc0, !PT ;  /* 0xffffe00030127812 */ /* 0x008fe200078ec0ff */
[----:B------:R-:W-:Y:S01]  /*8910*/  FFMA R37, R35, R16, R2 ;  /* 0x0000001023257223 */ /* 0x000fe20000000002 */
[----:B------:R-:W-:Y:S01]  /*8920*/  LOP3.LUT R2, R49, 0xffffe000, RZ, 0xc0, !PT ;  /* 0xffffe00031027812 */ /* 0x000fe200078ec0ff */
[----:B------:R-:W-:Y:S01]  /*8930*/  FMUL R7, R33, R7 ;  /* 0x0000000721077220 */ /* 0x000fe20000400000 */
[----:B----4-:R-:W-:Y:S01]  /*8940*/  LOP3.LUT R16, R41, 0xffffe000, RZ, 0xc0, !PT ;  /* 0xffffe00029107812 */ /* 0x010fe200078ec0ff */
        /* <DEDUP_REMOVED lines=43> */
[----:B------:R-:W-:Y:S02]  /*8c00*/  F2FP.TF32.F32.PACK_B R15, R15 ;  /* 0x0000000fff0f723e */ /* 0x000fe400024050ff */
[----:B------:R-:W-:Y:S02]  /*8c10*/  LEA R0, R86, UR48, 0x3 ;  /* 0x0000003056007c11 */ /* 0x000fe4000f8e18ff */
[----:B------:R-:W-:Y:S01]  /*8c20*/  @P6 SHF.L.U32 R2, R91, 0x1f, RZ ;  /* 0x0000001f5b026819 */ /* 0x000fe200000006ff */
        /* <DEDUP_REMOVED lines=10> */
[----:B------:R-:W-:Y:S02]  /*8cd0*/  UIADD3 UR8, UP0, UPT, UR52, 0x680, URZ ;  /* 0x0000068034087890 */ /* 0x000fe4000ff1e0ff */
[----:B------:R-:W-:Y:S02]  /*8ce0*/  UIADD3 UR5, UPT, UPT, UR41, 0x80, URZ ;  /* 0x0000008029057890 */ /* 0x000fe4000fffe0ff */
[----:B------:R-:W-:Y:S01]  /*8cf0*/  MOV R70, UR10 ;  /* 0x0000000a00467c02 */ /* 0x000fe20008000f00 */
[----:B------:R-:W-:Y:S01]  /*8d00*/  UIADD3.X UR9, UPT, UPT, URZ, UR53, URZ, UP0, !UPT ;  /* 0x00000035ff097290 */ /* 0x000fe200087fe4ff */
[----:B------:R-:W-:Y:S02]  /*8d10*/  UMOV UR6, UR42 ;  /* 0x0000002a00067c82 */ /* 0x000fe40008000000 */
[----:B------:R-:W-:Y:S01]  /*8d20*/  R2UR UR4, R70 ;  /* 0x00000000460472ca */ /* 0x000fe200000e0000 */
[----:B------:R-:W-:Y:S11]  /*8d30*/  UMOV UR7, UR36 ;  /* 0x0000002400077c82 */ /* 0x000ff60008000000 */
[----:B------:R-:W-:Y:S01]  /*8d40*/  @!UPT UIADD3 URZ, UPT, UPT, URZ, URZ, URZ ;  /* 0x000000fffffff290 */ /* 0x000fe2000fffe0ff */
[----:B------:R2:W-:Y:S01]  /*8d50*/  UTMASTG.3D [UR4], [UR8] ;  /* 0x00000004080073b5 */ /* 0x0005e20008010000 */
[----:B------:R0:W-:Y:S01]  /*8d60*/  UTMACMDFLUSH ;  /* 0x00000000000079b7 */ /* 0x0001e20000000000 */
[----:B--2---:R-:W-:Y:S04]  /*8d70*/  DEPBAR.LE SB0, 0x1 ;  /* 0x000080400000791a */ /* 0x004fe80000000000 */
.L_x_134:
[----:B------:R-:W-:Y:S05]  /*8d80*/  BSYNC.RECONVERGENT B0 ;  /* 0x0000000000007941 */ /* 0x000fea0003800200 */
.L_x_133:
        /* <DEDUP_REMOVED lines=20> */
.L_x_138:
[----:B------:R-:W-:Y:S05]  /*8ed0*/  BSYNC B0 ;  /* 0x0000000000007941 */ /* 0x000fea0003800000 */
.L_x_137:
        /* <DEDUP_REMOVED lines=13> */
.L_x_136:
[----:B------:R-:W-:Y:S05]  /*8fb0*/  BSYNC B1 ;  /* 0x0000000000017941 */ /* 0x000fea0003800000 */
.L_x_135:
        /* <DEDUP_REMOVED lines=21> */
.L_x_140:
        /* <DEDUP_REMOVED lines=98> */
.L_x_142:
[----:B------:R-:W-:Y:S05]  /*9730*/  BSYNC.RECONVERGENT B0 ;  /* 0x0000000000007941 */ /* 0x000fea0003800200 */
.L_x_141:
        /* <DEDUP_REMOVED lines=20> */
.L_x_146:
[----:B------:R-:W-:Y:S05]  /*9880*/  BSYNC B0 ;  /* 0x0000000000007941 */ /* 0x000fea0003800000 */
.L_x_145:
        /* <DEDUP_REMOVED lines=13> */
.L_x_144:
[----:B------:R-:W-:Y:S05]  /*9960*/  BSYNC B1 ;  /* 0x0000000000017941 */ /* 0x000fea0003800000 */
.L_x_143:
        /* <DEDUP_REMOVED lines=21> */
.L_x_148:
        /* <DEDUP_REMOVED lines=98> */
.L_x_150:
[----:B------:R-:W-:Y:S05]  /*a0e0*/  BSYNC.RECONVERGENT B0 ;  /* 0x0000000000007941 */ /* 0x000fea0003800200 */
.L_x_149:
        /* <DEDUP_REMOVED lines=12> */
[----:B------:R-:W-:Y:S04]  /*a1b0*/  @P1 IMAD R86, R86, 0x2000, R87 ;  /* 0x0000200056561824 */ /* 0x000fe800078e0257 */
[----:B------:R-:W-:Y:S05]  /*a1c0*/  @P1 VIADD R2, R86, UR48 ;  /* 0x0000003056021c36 */ /* 0x000fea0008000000 */
[----:B------:R-:W-:Y:S01]  /*a1d0*/  @P1 IADD3 R90, PT, PT, R90, R2, RZ ;  /* 0x000000025a5a1210 */ /* 0x000fe20007ffe0ff */
[----:B------:R-:W-:Y:S01]  /*a1e0*/  @P1 IMAD.IADD R2, R74, 0x1, R2 ;  /* 0x000000014a021824 */ /* 0x000fe200078e0202 */
[----:B------:R-:W-:Y:S06]  /*a1f0*/  @P0 BRA `(.L_x_154) ;  /* 0x00000000000c0947 */ /* 0x000fec0003800000 */
[----:B------:R-:W-:Y:S04]  /*a200*/  SHF.L.U32 R91, R91, 0x1f, RZ ;  /* 0x0000001f5b5b7819 */ /* 0x000fe800000006ff */
[----:B------:R-:W2:Y:S02]  /*a210*/  SYNCS.PHASECHK.TRANS64.TRYWAIT P0, [R0+URZ+0x20], R91 ;  /* 0x0000205b000075a7 */ /* 0x000ea400080011ff */
[----:B--2---:R-:W-:Y:S05]  /*a220*/  @!P0 BRA `(.L_x_155) ;  /* 0x00000018002c8947 */ /* 0x004fea0003800000 */
.L_x_154:
[----:B------:R-:W-:Y:S05]  /*a230*/  BSYNC B0 ;  /* 0x0000000000007941 */ /* 0x000fea0003800000 */
.L_x_153:
[----:B------:R-:W-:Y:S11]  /*a240*/  ISETP.NE.AND P0, PT, R89, RZ, PT ;  /* 0x000000ff5900720c */ /* 0x000ff60003f05270 */
[----:B------:R-:W-:Y:S02]  /*a250*/  @!UPT UIADD3 URZ, UPT, UPT, URZ, URZ, URZ ;  /* 0x000000fffffff290 */ /* 0x000fe4000fffe0ff */
[----:B--2---:R-:W-:Y:S01]  /*a260*/  @P0 IADD3 R0, PT, PT, R74, R90, RZ ;  /* 0x0000005a4a000210 */ /* 0x004fe20007ffe0ff */
[----:B------:R-:W-:Y:S05]  /*a270*/  @P0 WARPSYNC.ALL ;  /* 0x0000000000000948 */ /* 0x000fea0003800000 */
[----:B------:R2:W3:Y:S04]  /*a280*/  @P0 LDSM.16.M88.4 R52, [R86+UR48+0x400] ;  /* 0x000400305634083b */ /* 0x0004e80008000200 */
[----:B------:R2:W4:Y:S04]  /*a290*/  @P0 LDSM.16.M88.4 R48, [R2+0x400] ;  /* 0x000400000230083b */ /* 0x0005280000000200 */
[----:B------:R2:W1:Y:S04]  /*a2a0*/  @P0 LDSM.16.M88.4 R40, [R90+0x400] ;  /* 0x000400005a28083b */ /* 0x0004680000000200 */
[----:B------:R2:W1:Y:S02]  /*a2b0*/  @P0 LDSM.16.M88.4 R44, [R0+0x400] ;  /* 0x00040000002c083b */ /* 0x0004640000000200 */
.L_x_152:
[----:B------:R-:W-:Y:S05]  /*a2c0*/  BSYNC B1 ;  /* 0x0000000000017941 */ /* 0x000fea0003800000 */
.L_x_151:
        /* <DEDUP_REMOVED lines=21> */
.L_x_156:
[----:B------:R-:W-:Y:S01]  /*a420*/  ISETP.NE.AND P0, PT, R76, RZ, PT ;  /* 0x000000ff4c00720c */ /* 0x000fe20003f05270 */
[----:B------:R-:W-:Y:S05]  /*a430*/  WARPSYNC.ALL ;  /* 0x0000000000007948 */ /* 0x000fea0003800000 */
[----:B------:R-:W-:Y:S01]  /*a440*/  R2UR UR4, R34 ;  /* 0x00000000220472ca */ /* 0x000fe200000e0000 */
[----:B------:R-:W-:Y:S01]  /*a450*/  BSSY.RECONVERGENT B0, `(.L_x_157) ;  /* 0x000005c000007945 */ /* 0x000fe20003800200 */
[----:B------:R-:W-:Y:S02]  /*a460*/  R2UR UR5, R83 ;  /* 0x00000000530572ca */ /* 0x000fe400000e0000 */
[----:B---3--:R-:W-:Y:S02]  /*a470*/  LOP3.LUT R0, R52, 0xffffe000, RZ, 0xc0, !PT ;  /* 0xffffe00034007812 */ /* 0x008fe400078ec0ff */
[----:B------:R-:W-:Y:S02]  /*a480*/  LOP3.LUT R2, R53, 0xffffe000, RZ, 0xc0, !PT ;  /* 0xffffe00035027812 */ /* 0x000fe400078ec0ff */
[----:B------:R-:W-:Y:S02]  /*a490*/  LOP3.LUT R3, R54, 0xffffe000, RZ, 0xc0, !PT ;  /* 0xffffe00036037812 */ /* 0x000fe400078ec0ff */
[----:B------:R-:W-:Y:S02]  /*a4a0*/  LOP3.LUT R20, R55, 0xffffe000, RZ, 0xc0, !PT ;  /* 0xffffe00037147812 */ /* 0x000fe400078ec0ff */
[----:B----4-:R-:W-:Y:S01]  /*a4b0*/  LOP3.LUT R21, R48, 0xffffe000, RZ, 0xc0, !PT ;  /* 0xffffe00030157812 */ /* 0x010fe200078ec0ff */
[----:B-1----:R-:W1:Y:S01]  /*a4c0*/  LDTM.16dp128bit.x8 R4, tmem[UR4+0xe0] ;  /* 0x0000e004000479ee */ /* 0x002e620008180000 */
[----:B------:R-:W-:Y:S01]  /*a4d0*/  LOP3.LUT R34, R49, 0xffffe000, RZ, 0xc0, !PT ;  /* 0xffffe00031227812 */ /* 0x000fe200078ec0ff */
[----:B------:R-:W-:Y:S01]  /*a4e0*/  UIADD3 UR5, UPT, UPT, UR5, 0xb0, URZ ;  /* 0x000000b005057890 */ /* 0x000fe2000fffe0ff */
[----:B------:R-:W-:Y:S01]  /*a4f0*/  LOP3.LUT R36, R50, 0xffffe000, RZ, 0xc0, !PT ;  /* 0xffffe00032247812 */ /* 0x000fe200078ec0ff */
[----:B------:R-:W-:Y:S01]  /*a500*/  NOP ;  /* 0x0000000000007918 */ /* 0x000fe20000000000 */
[----:B------:R-:W-:Y:S01]  /*a510*/  LOP3.LUT R37, R51, 0xffffe000, RZ, 0xc0, !PT ;  /* 0xffffe00033257812 */ /* 0x000fe200078ec0ff */
[----:B------:R-:W-:Y:S01]  /*a520*/  UPRMT UR5, UR37, 0x654, UR5 ;  /* 0x0000065425057896 */ /* 0x000fe20008000005 */
[----:B------:R-:W-:Y:S02]  /*a530*/  LOP3.LUT R38, R40, 0xffffe000, RZ, 0xc0, !PT ;  /* 0xffffe00028267812 */ /* 0x000fe400078ec0ff */
[----:B------:R-:W-:Y:S02]  /*a540*/  LOP3.LUT R39, R41, 0xffffe000, RZ, 0xc0, !PT ;  /* 0xffffe00029277812 */ /* 0x000fe400078ec0ff */
[----:B------:R-:W-:Y:S02]  /*a550*/  LOP3.LUT R40, R42, 0xffffe000, RZ, 0xc0, !PT ;  /* 0xffffe0002a287812 */ /* 0x000fe400078ec0ff */
[----:B------:R-:W-:Y:S02]  /*a560*/  LOP3.LUT R41, R43, 0xffffe000, RZ, 0xc0, !PT ;  /* 0xffffe0002b297812 */ /* 0x000fe400078ec0ff */
[----:B------:R-:W-:Y:S01]  /*a570*/  LOP3.LUT R42, R44, 0xffffe000, RZ, 0xc0, !PT ;  /* 0xffffe0002c2a7812 */ /* 0x000fe200078ec0ff */
[----:B-1----:R-:W-:Y:S01]  /*a580*/  SYNCS.ARRIVE.TRANS64.RED.A1T0 RZ, [UR5], RZ ;  /* 0x000000ffffff79a7 */ /* 0x002fe20008100405 */
[----:B------:R-:W-:Y:S02]  /*a590*/  LOP3.LUT R43, R45, 0xffffe000, RZ, 0xc0, !PT ;  /* 0xffffe0002d2b7812 */ /* 0x000fe400078ec0ff */
[----:B------:R-:W-:Y:S02]  /*a5a0*/  LOP3.LUT R44, R46, 0xffffe000, RZ, 0xc0, !PT ;  /* 0xffffe0002e2c7812 */ /* 0x000fe400078ec0ff */
[----:B------:R-:W-:Y:S01]  /*a5b0*/  LOP3.LUT R45, R47, 0xffffe000, RZ, 0xc0, !PT ;  /* 0xffffe0002f2d7812 */ /* 0x000fe200078ec0ff */
[C---:B------:R-:W-:Y:S01]  /*a5c0*/  FMUL R4, R33.reuse, R4 ;  /* 0x0000000421047220 */ /* 0x040fe20000400000 */
[C---:B------:R-:W-:Y:S01]  /*a5d0*/  FMUL R5, R33.reuse, R5 ;  /* 0x0000000521057220 */ /* 0x040fe20000400000 */
[C---:B------:R-:W-:Y:S01]  /*a5e0*/  FMUL R6, R33.reuse, R6 ;  /* 0x0000000621067220 */ /* 0x040fe20000400000 */
[----:B------:R-:W-:Y:S01]  /*a5f0*/  FMUL R7, R33, R7 ;  /* 0x0000000721077220 */ /* 0x000fe20000400000 */
[----:B------:R-:W-:Y:S01]  /*a600*/  FFMA R4, R35, R0, R4 ;  /* 0x0000000023047223 */ /* 0x000fe20000000004 */
[----:B------:R-:W-:Y:S01]  /*a610*/  FMUL R8, R33, R8 ;  /* 0x0000000821087220 */ /* 0x000fe20000400000 */
[----:B------:R-:W-:Y:S01]  /*a620*/  FFMA R5, R35, R2, R5 ;  /* 0x0000000223057223 */ /* 0x000fe20000000005 */
[----:B------:R-:W-:Y:S01]  /*a630*/  FMUL R9, R33, R9 ;  /* 0x0000000921097220 */ /* 0x000fe20000400000 */
[----:B------:R-:W-:Y:S01]  /*a640*/  FFMA R6, R35, R3, R6 ;  /* 0x0000000323067223 */ /* 0x000fe20000000006 */
[----:B------:R-:W-:Y:S01]  /*a650*/  F2FP.TF32.F32.PACK_B R4, R4 ;  /* 0x00000004ff04723e */ /* 0x000fe200024050ff */
[----:B------:R-:W-:Y:S01]  /*a660*/  FMUL R10, R33, R10 ;  /* 0x0000000a210a7220 */ /* 0x000fe20000400000 */
[----:B------:R-:W-:Y:S01]  /*a670*/  F2FP.TF32.F32.PACK_B R5, R5 ;  /* 0x00000005ff05723e */ /* 0x000fe200024050ff */
[----:B------:R-:W-:Y:S01]  /*a680*/  FFMA R7, R35, R20, R7 ;  /* 0x0000001423077223 */ /* 0x000fe20000000007 */
[----:B------:R-:W-:Y:S01]  /*a690*/  FMUL R11, R33, R11 ;  /* 0x0000000b210b7220 */ /* 0x000fe20000400000 */
        /* <DEDUP_REMOVED lines=8> */
[----:B------:R-:W-:Y:S01]  /*a720*/  F2FP.TF32.F32.PACK_B R6, R6 ;  /* 0x00000006ff06723e */ /* 0x000fe200024050ff */
[----:B------:R-:W-:Y:S01]  /*a730*/  FFMA R12, R35, R38, R12 ;  /* 0x00000026230c7223 */ /* 0x000fe2000000000c */
[----:B------:R-:W-:Y:S01]  /*a740*/  F2FP.TF32.F32.PACK_B R7, R7 ;  /* 0x00000007ff07723e */ /* 0x000fe200024050ff */
[----:B------:R-:W-:Y:S01]  /*a750*/  FMUL R16, R33, R16 ;  /* 0x0000001021107220 */ /* 0x000fe20000400000 */
[----:B------:R-:W-:Y:S01]  /*a760*/  FFMA R13, R35, R39, R13 ;  /* 0x00000027230d7223 */ /* 0x000fe2000000000d */
[----:B------:R-:W-:Y:S01]  /*a770*/  FMUL R17, R33, R17 ;  /* 0x0000001121117220 */ /* 0x000fe20000400000 */
[----:B------:R-:W-:Y:S01]  /*a780*/  FFMA R14, R35, R40, R14 ;  /* 0x00000028230e7223 */ /* 0x000fe2000000000e */
[----:B------:R1:W-:Y:S01]  /*a790*/  STSM.16.M88.4 [R82+0x6400], R4 ;  /* 0x0064000452007844 */ /* 0x0003e20000000200 */
[----:B------:R-:W-:Y:S01]  /*a7a0*/  FMUL R18, R33, R18 ;  /* 0x0000001221127220 */ /* 0x000fe20000400000 */
[----:B------:R-:W-:Y:S01]  /*a7b0*/  FFMA R15, R35, R41, R15 ;  /* 0x00000029230f7223 */ /* 0x000fe2000000000f */
[----:B------:R-:W-:Y:S01]  /*a7c0*/  FMUL R19, R33, R19 ;  /* 0x0000001321137220 */ /* 0x000fe20000400000 */
[----:B------:R-:W-:Y:S01]  /*a7d0*/  F2FP.TF32.F32.PACK_B R8, R8 ;  /* 0x00000008ff08723e */ /* 0x000fe200024050ff */
[C---:B------:R-:W-:Y:S01]  /*a7e0*/  FFMA R16, R35.reuse, R42, R16 ;  /* 0x0000002a23107223 */ /* 0x040fe20000000010 */
[----:B------:R-:W-:Y:S01]  /*a7f0*/  F2FP.TF32.F32.PACK_B R9, R9 ;  /* 0x00000009ff09723e */ /* 0x000fe200024050ff */
[C---:B------:R-:W-:Y:S01]  /*a800*/  FFMA R17, R35.reuse, R43, R17 ;  /* 0x0000002b23117223 */ /* 0x040fe20000000011 */
[----:B------:R-:W-:Y:S01]  /*a810*/  F2FP.TF32.F32.PACK_B R10, R10 ;  /* 0x0000000aff0a723e */ /* 0x000fe200024050ff */
[C---:B------:R-:W-:Y:S01]  /*a820*/  FFMA R18, R35.reuse, R44, R18 ;  /* 0x0000002c23127223 */ /* 0x040fe20000000012 */
[----:B------:R-:W-:Y:S01]  /*a830*/  F2FP.TF32.F32.PACK_B R11, R11 ;  /* 0x0000000bff0b723e */ /* 0x000fe200024050ff */
[----:B------:R-:W-:Y:S01]  /*a840*/  FFMA R19, R35, R45, R19 ;  /* 0x0000002d23137223 */ /* 0x000fe20000000013 */
[----:B------:R-:W-:Y:S02]  /*a850*/  F2FP.TF32.F32.PACK_B R12, R12 ;  /* 0x0000000cff0c723e */ /* 0x000fe400024050ff */
[----:B------:R-:W-:Y:S01]  /*a860*/  F2FP.TF32.F32.PACK_B R13, R13 ;  /* 0x0000000dff0d723e */ /* 0x000fe200024050ff */
[----:B------:R1:W-:Y:S01]  /*a870*/  STSM.16.M88.4 [R81+0x6400], R8 ;  /* 0x0064000851007844 */ /* 0x0003e20000000200 */
[----:B------:R-:W-:Y:S02]  /*a880*/  F2FP.TF32.F32.PACK_B R14, R14 ;  /* 0x0000000eff0e723e */ /* 0x000fe400024050ff */
[----:B------:R-:W-:Y:S02]  /*a890*/  F2FP.TF32.F32.PACK_B R15, R15 ;  /* 0x0000000fff0f723e */ /* 0x000fe400024050ff */
[----:B------:R-:W-:Y:S02]  /*a8a0*/  F2FP.TF32.F32.PACK_B R16, R16 ;  /* 0x00000010ff10723e */ /* 0x000fe400024050ff */
[----:B------:R-:W-:Y:S01]  /*a8b0*/  F2FP.TF32.F32.PACK_B R17, R17 ;  /* 0x00000011ff11723e */ /* 0x000fe200024050ff */
[----:B------:R1:W-:Y:S01]  /*a8c0*/  STSM.16.M88.4 [R84+0x6000], R12 ;  /* 0x0060000c54007844 */ /* 0x0003e20000000200 */
[----:B------:R-:W-:Y:S02]  /*a8d0*/  F2FP.TF32.F32.PACK_B R18, R18 ;  /* 0x00000012ff12723e */ /* 0x000fe400024050ff */
[----:B------:R-:W-:Y:S05]  /*a8e0*/  F2FP.TF32.F32.PACK_B R19, R19 ;  /* 0x00000013ff13723e */ /* 0x000fea00024050ff */
        /* <DEDUP_REMOVED lines=18> */
.L_x_158:
[----:B------:R-:W-:Y:S05]  /*aa10*/  BSYNC.RECONVERGENT B0 ;  /* 0x0000000000007941 */ /* 0x000fea0003800200 */
.L_x_157:
[----:B------:R-:W-:Y:S01]  /*aa20*/  BAR.SYNC.DEFER_BLOCKING 0x1, 0x80 ;  /* 0x0042000000007b1d */ /* 0x000fe20000010000 */
[----:B------:R-:W-:Y:S01]  /*aa30*/  UISETP.NE.AND UP0, UPT, UR49, -0x8, UPT ;  /* 0xfffffff83100788c */ /* 0x000fe2000bf05270 */
[----:B------:R-:W-:Y:S08]  /*aa40*/  IADD3 R31, PT, PT, R31, 0x1, RZ ;  /* 0x000000011f1f7810 */ /* 0x000ff00007ffe0ff */
[----:B------:R-:W-:Y:S05]  /*aa50*/  BRA.U !UP0, `(.L_x_159) ;  /* 0x0000000108287547 */ /* 0x000fea000b800000 */
[----:B------:R-:W-:Y:S01]  /*aa60*/  ISETP.NE.AND P0, PT, R80, RZ, PT ;  /* 0x000000ff5000720c */ /* 0x000fe20003f05270 */
[----:B------:R-:W-:Y:S01]  /*aa70*/  IMAD.U32 R2, RZ, RZ, UR51 ;  /* 0x00000033ff027e24 */ /* 0x000fe2000f8e00ff */
[----:B------:R-:W-:Y:S01]  /*aa80*/  UIADD3 UR51, UPT, UPT, UR51, 0x1, URZ ;  /* 0x0000000133337890 */ /* 0x000fe2000fffe0ff */
[----:B------:R-:W-:Y:S03]  /*aa90*/  IMAD.U32 R0, RZ, RZ, UR37 ;  /* 0x00000025ff007e24 */ /* 0x000fe6000f8e00ff */
[----:B------:R-:W-:Y:S04]  /*aaa0*/  UISETP.NE.AND UP0, UPT, UR51, 0x4, UPT ;  /* 0x000000043300788c */ /* 0x000fe8000bf05270 */
[----:B------:R-:W-:Y:S03]  /*aab0*/  USEL UR51, UR51, URZ, UP0 ;  /* 0x000000ff33337287 */ /* 0x000fe60008000000 */
[----:B------:R-:W-:Y:S05]  /*aac0*/  @P0 LEA R2, R2, UR48, 0x3 ;  /* 0x0000003002020c11 */ /* 0x000fea000f8e18ff */
[----:B------:R-:W-:Y:S05]  /*aad0*/  @P0 VIADD R2, R2, 0x40 ;  /* 0x0000004002020836 */ /* 0x000fea0000000000 */
[----:B------:R-:W-:Y:S04]  /*aae0*/  @P0 PRMT R0, R0, 0x654, R2 ;  /* 0x0000065400000816 */ /* 0x000fe80000000002 */
[----:B------:R2:W-:Y:S03]  /*aaf0*/  @P0 SYNCS.ARRIVE.TRANS64.RED.A1T0 RZ, [R0+URZ], RZ ;  /* 0x000000ff00ff09a7 */ /* 0x0005e600081004ff */
.L_x_159:
[----:B------:R-:W-:Y:S01]  /*ab00*/  ISETP.NE.AND P2, PT, R77, RZ, PT ;  /* 0x000000ff4d00720c */ /* 0x000fe20003f45270 */
[----:B------:R-:W-:Y:S01]  /*ab10*/  UIADD3 UR49, UPT, UPT, UR49, 0x8, URZ ;  /* 0x0000000831317890 */ /* 0x000fe2000fffe0ff */
[----:B------:R-:W-:Y:S01]  /*ab20*/  ISETP.NE.AND P0, PT, R79, 0x2, PT ;  /* 0x000000024f00780c */ /* 0x000fe20003f05270 */
[----:B-1----:R-:W-:Y:S01]  /*ab30*/  IMAD.IADD R14, R29, 0x1, R62 ;  /* 0x000000011d0e7824 */ /* 0x002fe200078e023e */
[----:B------:R-:W-:Y:S01]  /*ab40*/  ISETP.NE.AND P1, PT, R31, 0x4, PT ;  /* 0x000000041f00780c */ /* 0x000fe20003f25270 */
[----:B------:R-:W-:Y:S01]  /*ab50*/  IMAD.IADD R15, R30, 0x1, R63 ;  /* 0x000000011e0f7824 */ /* 0x000fe200078e023f */
[----:B------:R-:W-:Y:S02]  /*ab60*/  SEL R2, RZ, 0x1, P0 ;  /* 0x00000001ff027807 */ /* 0x000fe40000000000 */
[----:B--2---:R-:W-:Y:S02]  /*ab70*/  SEL R0, RZ, 0x1, P1 ;  /* 0x00000001ff007807 */ /* 0x004fe40000800000 */
[----:B------:R-:W-:Y:S02]  /*ab80*/  LOP3.LUT R72, R72, R2, RZ, 0x3c, !PT ;  /* 0x0000000248487212 */ /* 0x000fe400078e3cff */
[----:B------:R-:W-:Y:S02]  /*ab90*/  LOP3.LUT R73, R73, R0, RZ, 0x3c, !PT ;  /* 0x0000000049497212 */ /* 0x000fe400078e3cff */
[----:B------:R-:W-:Y:S02]  /*aba0*/  @P2 R2UR UR36, R71 ;  /* 0x00000000472422ca */ /* 0x000fe400000e0000 */
[----:B------:R-:W-:Y:S02]  /*abb0*/  SEL R79, R79, RZ, P0 ;  /* 0x000000ff4f4f7207 */ /* 0x000fe40000000000 */
[----:B------:R-:W-:Y:S01]  /*abc0*/  SEL R31, R31, RZ, P1 ;  /* 0x000000ff1f1f7207 */ /* 0x000fe20000800000 */
[----:B------:R-:W-:Y:S10]  /*abd0*/  @P2 BRA `(.L_x_160) ;  /* 0xffffffa400502947 */ /* 0x000ff4000383ffff */
[----:B------:R-:W-:-:S09]  /*abe0*/  UISETP.NE.AND UP0, UPT, UR50, URZ, UPT ;  /* 0x000000ff3200728c */ /* 0x000fd2000bf05270 */
[----:B------:R-:W-:Y:S05]  /*abf0*/  BRA.U !UP0, `(.L_x_161) ;  /* 0x0000000108487547 */ /* 0x000fea000b800000 */
[----:B------:R-:W1:Y:S02]  /*ac00*/  LDCU.64 UR4, c[0x0][0x890] ;  /* 0x00011200ff0477ac */ /* 0x000e640008000a00 */
[----:B-1----:R-:W-:-:S04]  /*ac10*/  UISETP.NE.U32.AND UP0, UPT, UR4, URZ, UPT ;  /* 0x000000ff0400728c */ /* 0x002fc8000bf05070 */
[----:B------:R-:W-:-:S09]  /*ac20*/  UISETP.NE.AND.EX UP0, UPT, UR5, URZ, UPT, UP0 ;  /* 0x000000ff0500728c */ /* 0x000fd2000bf05300 */
[----:B------:R-:W-:Y:S05]  /*ac30*/  BRA.U UP0, `(.L_x_162) ;  /* 0x00000001000c7547 */ /* 0x000fea000b800000 */
[----:B------:R-:W-:-:S13]  /*ac40*/  FSETP.NEU.AND P0, PT, R35, RZ, PT ;  /* 0x000000ff2300720b */ /* 0x000fda0003f0d000 */
[----:B------:R-:W-:Y:S05]  /*ac50*/  @!P0 EXIT ;  /* 0x000000000000894d */ /* 0x000fea0003800000 */
[----:B------:R-:W-:Y:S05]  /*ac60*/  BRA `(.L_x_161) ;  /* 0x00000000002c7947 */ /* 0x000fea0003800000 */
.L_x_162:
[----:B------:R-:W-:Y:S01]  /*ac70*/  ISETP.NE.AND P0, PT, R78, RZ, PT ;  /* 0x000000ff4e00720c */ /* 0x000fe20003f05270 */
[----:B------:R-:W-:-:S12]  /*ac80*/  BSSY.RECONVERGENT B0, `(.L_x_161) ;  /* 0x0000009000007945 */ /* 0x000fd80003800200 */
[----:B------:R-:W-:Y:S05]  /*ac90*/  @P0 BRA `(.L_x_163) ;  /* 0x0000000000140947 */ /* 0x000fea0003800000 */
[----:B------:R-:W1:Y:S02]  /*aca0*/  LDCU.64 UR4, c[0x0][0x888] ;  /* 0x00011100ff0477ac */ /* 0x000e640008000a00 */
[----:B-1----:R-:W-:-:S04]  /*acb0*/  ISETP.NE.U32.AND P0, PT, RZ, UR4, PT ;  /* 0x00000004ff007c0c */ /* 0x002fc8000bf05070 */
[----:B------:R-:W-:-:S13]  /*acc0*/  ISETP.NE.AND.EX P0, PT, RZ, UR5, PT, P0 ;  /* 0x00000005ff007c0c */ /* 0x000fda000bf05300 */
[----:B------:R-:W-:Y:S05]  /*acd0*/  @!P0 EXIT ;  /* 0x000000000000894d */ /* 0x000fea0003800000 */
[----:B------:R-:W-:Y:S05]  /*ace0*/  BRA `(.L_x_164) ;  /* 0x0000000000087947 */ /* 0x000fea0003800000 */
.L_x_163:
[----:B------:R-:W-:-:S13]  /*acf0*/  FSETP.NEU.AND P0, PT, R35, RZ, PT ;  /* 0x000000ff2300720b */ /* 0x000fda0003f0d000 */
[----:B------:R-:W-:Y:S05]  /*ad00*/  @!P0 EXIT ;  /* 0x000000000000894d */ /* 0x000fea0003800000 */
.L_x_164:
[----:B------:R-:W-:Y:S05]  /*ad10*/  BSYNC.RECONVERGENT B0 ;  /* 0x0000000000007941 */ /* 0x000fea0003800200 */
.L_x_161:
[----:B------:R-:W-:Y:S01]  /*ad20*/  ULEA UR4, UR51, UR48, 0x3 ;  /* 0x0000003033047291 */ /* 0x000fe2000f8e18ff */
[----:B------:R-:W-:-:S04]  /*ad30*/  DEPBAR.LE SB0, 0x0 ;  /* 0x000080000000791a */ /* 0x000fc80000000000 */
[----:B------:R-:W-:-:S04]  /*ad40*/  UIADD3 UR4, UPT, UPT, UR4, 0x40, URZ ;  /* 0x0000004004047890 */ /* 0x000fc8000fffe0ff */
[----:B------:R-:W-:-:S09]  /*ad50*/  UPRMT UR4, UR37, 0x654, UR4 ;  /* 0x0000065425047896 */ /* 0x000fd20008000004 */
[----:B------:R-:W-:Y:S01]  /*ad60*/  SYNCS.ARRIVE.TRANS64.RED.A1T0 RZ, [UR4], RZ ;  /* 0x000000ffffff79a7 */ /* 0x000fe20008100404 */
[----:B------:R-:W-:Y:S05]  /*ad70*/  EXIT ;  /* 0x000000000000794d */ /* 0x000fea0003800000 */
.L_x_19:
[----:B--2---:R2:W1:Y:S02]  /*ad80*/  SYNCS.PHASECHK.TRANS64.TRYWAIT P0, [R2+URZ+0xe0], R3 ;  /* 0x0000e003020075a7 */ /* 0x00446400080011ff */
[----:B-1----:R-:W-:Y:S05]  /*ad90*/  @!P0 NANOSLEEP.SYNCS 0x989680 ;  /* 0x009896800000895d */ /* 0x002fea0003900000 */
[----:B------:R-:W1:Y:S02]  /*ada0*/  @!P0 SYNCS.PHASECHK.TRANS64 P0, [R2+URZ+0xe0], R3 ;  /* 0x0000e003020085a7 */ /* 0x000e6400080010ff */
[----:B-1----:R-:W-:Y:S05]  /*adb0*/  @!P0 BRA `(.L_x_19) ;  /* 0xfffffffc00f08947 */ /* 0x002fea000383ffff */
[----:B------:R-:W-:Y:S05]  /*adc0*/  BRA `(.L_x_165) ;  /* 0xffffff6400f47947 */ /* 0x000fea000383ffff */
.L_x_22:
[----:B-1----:R-:W-:-:S07]  /*add0*/  MOV R2, UR33 ;  /* 0x0000002100027c02 */ /* 0x002fce0008000f00 */
.L_x_166:
[----:B-1----:R1:W2:Y:S02]  /*ade0*/  SYNCS.PHASECHK.TRANS64.TRYWAIT P0, [R2+URZ+0x10], R4 ;  /* 0x00001004020075a7 */ /* 0x0022a400080011ff */
[----:B--2---:R-:W-:Y:S05]  /*adf0*/  @!P0 NANOSLEEP.SYNCS 0x989680 ;  /* 0x009896800000895d */ /* 0x004fea0003900000 */
[----:B------:R-:W2:Y:S02]  /*ae00*/  @!P0 SYNCS.PHASECHK.TRANS64 P0, [R2+URZ+0x10], R4 ;  /* 0x00001004020085a7 */ /* 0x000ea400080010ff */
[----:B--2---:R-:W-:Y:S05]  /*ae10*/  @!P0 BRA `(.L_x_166) ;  /* 0xfffffffc00f08947 */ /* 0x004fea000383ffff */
[----:B------:R-:W-:Y:S05]  /*ae20*/  BRA `(.L_x_21) ;  /* 0xffffff6800447947 */ /* 0x000fea000383ffff */
.L_x_28:
[----:B-1----:R-:W-:-:S07]  /*ae30*/  MOV R2, UR17 ;  /* 0x0000001100027c02 */ /* 0x002fce0008000f00 */
.L_x_167:
[----:B-1----:R1:W2:Y:S02]  /*ae40*/  SYNCS.PHASECHK.TRANS64.TRYWAIT P0, [R2+URZ+0x10], R4 ;  /* 0x00001004020075a7 */ /* 0x0022a400080011ff */
[----:B--2---:R-:W-:Y:S05]  /*ae50*/  @!P0 NANOSLEEP.SYNCS 0x989680 ;  /* 0x009896800000895d */ /* 0x004fea0003900000 */
[----:B------:R-:W2:Y:S02]  /*ae60*/  @!P0 SYNCS.PHASECHK.TRANS64 P0, [R2+URZ+0x10], R4 ;  /* 0x00001004020085a7 */ /* 0x000ea400080010ff */
[----:B--2---:R-:W-:Y:S05]  /*ae70*/  @!P0 BRA `(.L_x_167) ;  /* 0xfffffffc00f08947 */ /* 0x004fea000383ffff */
[----:B------:R-:W-:Y:S05]  /*ae80*/  BRA `(.L_x_27) ;  /* 0xffffff6800ec7947 */ /* 0x000fea000383ffff */
.L_x_32:
[----:B-1----:R1:W2:Y:S02]  /*ae90*/  SYNCS.PHASECHK.TRANS64.TRYWAIT P0, [R2+URZ+0x70], R3 ;  /* 0x00007003020075a7 */ /* 0x0022a400080011ff */
[----:B--2---:R-:W-:Y:S05]  /*aea0*/  @!P0 NANOSLEEP.SYNCS 0x989680 ;  /* 0x009896800000895d */ /* 0x004fea0003900000 */
[----:B------:R-:W2:Y:S02]  /*aeb0*/  @!P0 SYNCS.PHASECHK.TRANS64 P0, [R2+URZ+0x70], R3 ;  /* 0x00007003020085a7 */ /* 0x000ea400080010ff */
[----:B--2---:R-:W-:Y:S05]  /*aec0*/  @!P0 BRA `(.L_x_32) ;  /* 0xfffffffc00f08947 */ /* 0x004fea000383ffff */
[----:B------:R-:W-:Y:S05]  /*aed0*/  BRA `(.L_x_168) ;  /* 0xffffff6c007c7947 */ /* 0x000fea000383ffff */
.L_x_36:
[----:B----4-:R-:W-:-:S07]  /*aee0*/  MOV R0, UR4 ;  /* 0x0000000400007c02 */ /* 0x010fce0008000f00 */
.L_x_169:
[----:B-1----:R1:W2:Y:S02]  /*aef0*/  SYNCS.PHASECHK.TRANS64.TRYWAIT P0, [R0+URZ], R2 ;  /* 0x00000002000075a7 */ /* 0x0022a400080011ff */
[----:B--2---:R-:W-:Y:S05]  /*af00*/  @!P0 NANOSLEEP.SYNCS 0x989680 ;  /* 0x009896800000895d */ /* 0x004fea0003900000 */
[----:B------:R-:W2:Y:S02]  /*af10*/  @!P0 SYNCS.PHASECHK.TRANS64 P0, [R0+URZ], R2 ;  /* 0x00000002000085a7 */ /* 0x000ea400080010ff */
[----:B--2---:R-:W-:Y:S05]  /*af20*/  @!P0 BRA `(.L_x_169) ;  /* 0xfffffffc00f08947 */ /* 0x004fea000383ffff */
[----:B------:R-:W-:Y:S05]  /*af30*/  BRA `(.L_x_170) ;  /* 0xffffff7000ec7947 */ /* 0x000fea000383ffff */
.L_x_39:
[----:B-1----:R1:W2:Y:S02]  /*af40*/  SYNCS.PHASECHK.TRANS64.TRYWAIT P0, [R0+URZ+0xd0], R4 ;  /* 0x0000d004000075a7 */ /* 0x0022a400080011ff */
[----:B--2---:R-:W-:Y:S05]  /*af50*/  @!P0 NANOSLEEP.SYNCS 0x989680 ;  /* 0x009896800000895d */ /* 0x004fea0003900000 */
[----:B------:R-:W2:Y:S02]  /*af60*/  @!P0 SYNCS.PHASECHK.TRANS64 P0, [R0+URZ+0xd0], R4 ;  /* 0x0000d004000085a7 */ /* 0x000ea400080010ff */
[----:B--2---:R-:W-:Y:S05]  /*af70*/  @!P0 BRA `(.L_x_39) ;  /* 0xfffffffc00f08947 */ /* 0x004fea000383ffff */
[----:B------:R-:W-:Y:S05]  /*af80*/  BRA `(.L_x_171) ;  /* 0xffffff7400487947 */ /* 0x000fea000383ffff */
.L_x_40:
[----:B------:R-:W-:-:S07]  /*af90*/  MOV R0, UR5 ;  /* 0x0000000500007c02 */ /* 0x000fce0008000f00 */
.L_x_172:
[----:B-1----:R1:W2:Y:S02]  /*afa0*/  SYNCS.PHASECHK.TRANS64.TRYWAIT P0, [R0+URZ+0x80], R5 ;  /* 0x00008005000075a7 */ /* 0x0022a400080011ff */
[----:B--2---:R-:W-:Y:S05]  /*afb0*/  @!P0 NANOSLEEP.SYNCS 0x989680 ;  /* 0x009896800000895d */ /* 0x004fea0003900000 */
[----:B------:R-:W2:Y:S02]  /*afc0*/  @!P0 SYNCS.PHASECHK.TRANS64 P0, [R0+URZ+0x80], R5 ;  /* 0x00008005000085a7 */ /* 0x000ea400080010ff */
[----:B--2---:R-:W-:Y:S05]  /*afd0*/  @!P0 BRA `(.L_x_172) ;  /* 0xfffffffc00f08947 */ /* 0x004fea000383ffff */
[----:B------:R-:W-:Y:S05]  /*afe0*/  BRA `(.L_x_173) ;  /* 0xffffff7400587947 */ /* 0x000fea000383ffff */
.L_x_41:
[----:B-1----:R1:W2:Y:S02]  /*aff0*/  SYNCS.PHASECHK.TRANS64.TRYWAIT P1, [R0+URZ+0x70], R4 ;  /* 0x00007004000075a7 */ /* 0x0022a400080211ff */
[----:B--2---:R-:W-:Y:S05]  /*b000*/  @!P1 NANOSLEEP.SYNCS 0x989680 ;  /* 0x009896800000995d */ /* 0x004fea0003900000 */
[----:B------:R-:W2:Y:S02]  /*b010*/  @!P1 SYNCS.PHASECHK.TRANS64 P1, [R0+URZ+0x70], R4 ;  /* 0x00007004000095a7 */ /* 0x000ea400080210ff */
[----:B--2---:R-:W-:Y:S05]  /*b020*/  @!P1 BRA `(.L_x_41) ;  /* 0xfffffffc00f09947 */ /* 0x004fea000383ffff */
[----:B------:R-:W-:Y:S05]  /*b030*/  BRA `(.L_x_174) ;  /* 0xffffff7400887947 */ /* 0x000fea000383ffff */
.L_x_44:
[----:B------:R-:W-:-:S07]  /*b040*/  MOV R0, UR5 ;  /* 0x0000000500007c02 */ /* 0x000fce0008000f00 */
.L_x_175:
[----:B-1----:R1:W2:Y:S02]  /*b050*/  SYNCS.PHASECHK.TRANS64.TRYWAIT P0, [R0+URZ+0x80], R2 ;  /* 0x00008002000075a7 */ /* 0x0022a400080011ff */
[----:B--2---:R-:W-:Y:S05]  /*b060*/  @!P0 NANOSLEEP.SYNCS 0x989680 ;  /* 0x009896800000895d */ /* 0x004fea0003900000 */
[----:B------:R-:W2:Y:S02]  /*b070*/  @!P0 SYNCS.PHASECHK.TRANS64 P0, [R0+URZ+0x80], R2 ;  /* 0x00008002000085a7 */ /* 0x000ea400080010ff */
[----:B--2---:R-:W-:Y:S05]  /*b080*/  @!P0 BRA `(.L_x_175) ;  /* 0xfffffffc00f08947 */ /* 0x004fea000383ffff */
[----:B------:R-:W-:Y:S05]  /*b090*/  BRA `(.L_x_43) ;  /* 0xffffff7400dc7947 */ /* 0x000fea000383ffff */
.L_x_51:
[----:B-1----:R1:W2:Y:S02]  /*b0a0*/  SYNCS.PHASECHK.TRANS64.TRYWAIT P1, [R0+URZ+0x70], R2 ;  /* 0x00007002000075a7 */ /* 0x0022a400080211ff */
[----:B--2---:R-:W-:Y:S05]  /*b0b0*/  @!P1 NANOSLEEP.SYNCS 0x989680 ;  /* 0x009896800000995d */ /* 0x004fea0003900000 */
[----:B------:R-:W2:Y:S02]  /*b0c0*/  @!P1 SYNCS.PHASECHK.TRANS64 P1, [R0+URZ+0x70], R2 ;  /* 0x00007002000095a7 */ /* 0x000ea400080210ff */
[----:B--2---:R-:W-:Y:S05]  /*b0d0*/  @!P1 BRA `(.L_x_51) ;  /* 0xfffffffc00f09947 */ /* 0x004fea000383ffff */
[----:B------:R-:W-:Y:S05]  /*b0e0*/  BRA `(.L_x_176) ;  /* 0xffffff7c004c7947 */ /* 0x000fea000383ffff */
.L_x_52:
[----:B------:R-:W-:-:S07]  /*b0f0*/  MOV R2, UR7 ;  /* 0x0000000700027c02 */ /* 0x000fce0008000f00 */
.L_x_177:
[----:B-1----:R1:W2:Y:S02]  /*b100*/  SYNCS.PHASECHK.TRANS64.TRYWAIT P0, [R2+URZ+0xb0], R0 ;  /* 0x0000b000020075a7 */ /* 0x0022a400080011ff */
[----:B--2---:R-:W-:Y:S05]  /*b110*/  @!P0 NANOSLEEP.SYNCS 0x989680 ;  /* 0x009896800000895d */ /* 0x004fea0003900000 */
[----:B------:R-:W2:Y:S02]  /*b120*/  @!P0 SYNCS.PHASECHK.TRANS64 P0, [R2+URZ+0xb0], R0 ;  /* 0x0000b000020085a7 */ /* 0x000ea400080010ff */
[----:B--2---:R-:W-:Y:S05]  /*b130*/  @!P0 BRA `(.L_x_177) ;  /* 0xfffffffc00f08947 */ /* 0x004fea000383ffff */
[----:B------:R-:W-:Y:S05]  /*b140*/  BRA `(.L_x_178) ;  /* 0xffffff7c009c7947 */ /* 0x000fea000383ffff */
.L_x_55:
[----:B------:R-:W-:Y:S07]  /*b150*/  MOV R0, UR6 ;  /* 0x0000000600007c02 */ /* 0x000fee0008000f00 */
.L_x_179:
[----:B-1----:R1:W2:Y:S02]  /*b160*/  SYNCS.PHASECHK.TRANS64.TRYWAIT P0, [R0+URZ], R2 ;  /* 0x00000002000075a7 */ /* 0x0022a400080011ff */
[----:B--2---:R-:W-:Y:S05]  /*b170*/  @!P0 NANOSLEEP.SYNCS 0x989680 ;  /* 0x009896800000895d */ /* 0x004fea0003900000 */
[----:B------:R-:W2:Y:S02]  /*b180*/  @!P0 SYNCS.PHASECHK.TRANS64 P0, [R0+URZ], R2 ;  /* 0x00000002000085a7 */ /* 0x000ea400080010ff */
[----:B--2---:R-:W-:Y:S05]  /*b190*/  @!P0 BRA `(.L_x_179) ;  /* 0xfffffffc00f08947 */ /* 0x004fea000383ffff */
[----:B------:R-:W-:Y:S05]  /*b1a0*/  BRA `(.L_x_54) ;  /* 0xffffff7c00b87947 */ /* 0x000fea000383ffff */
.L_x_58:
[----:B------:R-:W-:-:S07]  /*b1b0*/  MOV R0, UR6 ;  /* 0x0000000600007c02 */ /* 0x000fce0008000f00 */
.L_x_180:
[----:B--2---:R2:W4:Y:S02]  /*b1c0*/  SYNCS.PHASECHK.TRANS64.TRYWAIT P0, [R0+URZ], R2 ;  /* 0x00000002000075a7 */ /* 0x00452400080011ff */
[----:B----4-:R-:W-:Y:S05]  /*b1d0*/  @!P0 NANOSLEEP.SYNCS 0x989680 ;  /* 0x009896800000895d */ /* 0x010fea0003900000 */
[----:B------:R-:W4:Y:S02]  /*b1e0*/  @!P0 SYNCS.PHASECHK.TRANS64 P0, [R0+URZ], R2 ;  /* 0x00000002000085a7 */ /* 0x000f2400080010ff */
[----:B----4-:R-:W-:Y:S05]  /*b1f0*/  @!P0 BRA `(.L_x_180) ;  /* 0xfffffffc00f08947 */ /* 0x010fea000383ffff */
[----:B------:R-:W-:Y:S05]  /*b200*/  BRA `(.L_x_181) ;  /* 0xffffff8000947947 */ /* 0x000fea000383ffff */
.L_x_59:
[----:B------:R-:W-:-:S07]  /*b210*/  MOV R0, UR6 ;  /* 0x0000000600007c02 */ /* 0x000fce0008000f00 */
.L_x_182:
[----:B-1----:R1:W2:Y:S02]  /*b220*/  SYNCS.PHASECHK.TRANS64.TRYWAIT P0, [R0+URZ], R3 ;  /* 0x00000003000075a7 */ /* 0x0022a400080011ff */
[----:B--2---:R-:W-:Y:S05]  /*b230*/  @!P0 NANOSLEEP.SYNCS 0x989680 ;  /* 0x009896800000895d */ /* 0x004fea0003900000 */
[----:B------:R-:W2:Y:S02]  /*b240*/  @!P0 SYNCS.PHASECHK.TRANS64 P0, [R0+URZ], R3 ;  /* 0x00000003000085a7 */ /* 0x000ea400080010ff */
[----:B--2---:R-:W-:Y:S05]  /*b250*/  @!P0 BRA `(.L_x_182) ;  /* 0xfffffffc00f08947 */ /* 0x004fea000383ffff */
[----:B------:R-:W-:Y:S05]  /*b260*/  BRA `(.L_x_183) ;  /* 0xffffff8000a07947 */ /* 0x000fea000383ffff */
.L_x_60:
[----:B------:R-:W-:-:S07]  /*b270*/  MOV R0, UR6 ;  /* 0x0000000600007c02 */ /* 0x000fce0008000f00 */
.L_x_184:
[----:B-1----:R1:W2:Y:S02]  /*b280*/  SYNCS.PHASECHK.TRANS64.TRYWAIT P0, [R0+URZ], R3 ;  /* 0x00000003000075a7 */ /* 0x0022a400080011ff */
[----:B--2---:R-:W-:Y:S05]  /*b290*/  @!P0 NANOSLEEP.SYNCS 0x989680 ;  /* 0x009896800000895d */ /* 0x004fea0003900000 */
[----:B------:R-:W2:Y:S02]  /*b2a0*/  @!P0 SYNCS.PHASECHK.TRANS64 P0, [R0+URZ], R3 ;  /* 0x00000003000085a7 */ /* 0x000ea400080010ff */
[----:B--2---:R-:W-:Y:S05]  /*b2b0*/  @!P0 BRA `(.L_x_184) ;  /* 0xfffffffc00f08947 */ /* 0x004fea000383ffff */
[----:B------:R-:W-:Y:S05]  /*b2c0*/  BRA `(.L_x_185) ;  /* 0xffffff8000ac7947 */ /* 0x000fea000383ffff */
.L_x_61:
[----:B-1----:R-:W-:-:S07]  /*b2d0*/  MOV R0, UR7 ;  /* 0x0000000700007c02 */ /* 0x002fce0008000f00 */
.L_x_186:
[----:B-1----:R1:W2:Y:S02]  /*b2e0*/  SYNCS.PHASECHK.TRANS64.TRYWAIT P0, [R0+URZ], R2 ;  /* 0x00000002000075a7 */ /* 0x0022a400080011ff */
[----:B--2---:R-:W-:Y:S05]  /*b2f0*/  @!P0 NANOSLEEP.SYNCS 0x989680 ;  /* 0x009896800000895d */ /* 0x004fea0003900000 */
[----:B------:R-:W2:Y:S02]  /*b300*/  @!P0 SYNCS.PHASECHK.TRANS64 P0, [R0+URZ], R2 ;  /* 0x00000002000085a7 */ /* 0x000ea400080010ff */
[----:B--2---:R-:W-:Y:S05]  /*b310*/  @!P0 BRA `(.L_x_186) ;  /* 0xfffffffc00f08947 */ /* 0x004fea000383ffff */
[----:B------:R-:W-:Y:S05]  /*b320*/  BRA `(.L_x_187) ;  /* 0xffffff8000b87947 */ /* 0x000fea000383ffff */
.L_x_66:
[----:B--2---:R2:W3:Y:S02]  /*b330*/  SYNCS.PHASECHK.TRANS64.TRYWAIT P0, [R0+URZ+0x70], R2 ;  /* 0x00007002000075a7 */ /* 0x0044e400080011ff */
[----:B---3--:R-:W-:Y:S05]  /*b340*/  @!P0 NANOSLEEP.SYNCS 0x989680 ;  /* 0x009896800000895d */ /* 0x008fea0003900000 */
[----:B------:R-:W3:Y:S02]  /*b350*/  @!P0 SYNCS.PHASECHK.TRANS64 P0, [R0+URZ+0x70], R2 ;  /* 0x00007002000085a7 */ /* 0x000ee400080010ff */
[----:B---3--:R-:W-:Y:S05]  /*b360*/  @!P0 BRA `(.L_x_66) ;  /* 0xfffffffc00f08947 */ /* 0x008fea000383ffff */
[----:B------:R-:W-:Y:S05]  /*b370*/  BRA `(.L_x_188) ;  /* 0xffffff8400b87947 */ /* 0x000fea000383ffff */
.L_x_69:
[----:B------:R-:W-:Y:S07]  /*b380*/  MOV R0, UR7 ;  /* 0x0000000700007c02 */ /* 0x000fee0008000f00 */
.L_x_189:
[----:B--2---:R2:W3:Y:S02]  /*b390*/  SYNCS.PHASECHK.TRANS64.TRYWAIT P0, [R0+URZ+0x68], R2 ;  /* 0x00006802000075a7 */ /* 0x0044e400080011ff */
[----:B---3--:R-:W-:Y:S05]  /*b3a0*/  @!P0 NANOSLEEP.SYNCS 0x989680 ;  /* 0x009896800000895d */ /* 0x008fea0003900000 */
[----:B------:R-:W3:Y:S02]  /*b3b0*/  @!P0 SYNCS.PHASECHK.TRANS64 P0, [R0+URZ+0x68], R2 ;  /* 0x00006802000085a7 */ /* 0x000ee400080010ff */
[----:B---3--:R-:W-:Y:S05]  /*b3c0*/  @!P0 BRA `(.L_x_189) ;  /* 0xfffffffc00f08947 */ /* 0x008fea000383ffff */
[----:B------:R-:W-:Y:S05]  /*b3d0*/  BRA `(.L_x_68) ;  /* 0xffffff8800987947 */ /* 0x000fea000383ffff */
.L_x_72:
[----:B------:R-:W-:Y:S07]  /*b3e0*/  MOV R0, UR7 ;  /* 0x0000000700007c02 */ /* 0x000fee0008000f00 */
.L_x_190:
[----:B-1----:R1:W2:Y:S02]  /*b3f0*/  SYNCS.PHASECHK.TRANS64.TRYWAIT P0, [R0+URZ+0x40], R32 ;  /* 0x00004020000075a7 */ /* 0x0022a400080011ff */
[----:B--2---:R-:W-:Y:S05]  /*b400*/  @!P0 NANOSLEEP.SYNCS 0x989680 ;  /* 0x009896800000895d */ /* 0x004fea0003900000 */
[----:B------:R-:W2:Y:S02]  /*b410*/  @!P0 SYNCS.PHASECHK.TRANS64 P0, [R0+URZ+0x40], R32 ;  /* 0x00004020000085a7 */ /* 0x000ea400080010ff */
[----:B--2---:R-:W-:Y:S05]  /*b420*/  @!P0 BRA `(.L_x_190) ;  /* 0xfffffffc00f08947 */ /* 0x004fea000383ffff */
[----:B------:R-:W-:Y:S05]  /*b430*/  BRA `(.L_x_191) ;  /* 0xffffff8c00147947 */ /* 0x000fea000383ffff */
.L_x_73:
[----:B------:R-:W-:Y:S07]  /*b440*/  MOV R0, UR7 ;  /* 0x0000000700007c02 */ /* 0x000fee0008000f00 */
.L_x_192:
[----:B-1----:R1:W2:Y:S02]  /*b450*/  SYNCS.PHASECHK.TRANS64.TRYWAIT P0, [R0+URZ+0x48], R32 ;  /* 0x00004820000075a7 */ /* 0x0022a400080011ff */
[----:B--2---:R-:W-:Y:S05]  /*b460*/  @!P0 NANOSLEEP.SYNCS 0x989680 ;  /* 0x009896800000895d */ /* 0x004fea0003900000 */
[----:B------:R-:W2:Y:S02]  /*b470*/  @!P0 SYNCS.PHASECHK.TRANS64 P0, [R0+URZ+0x48], R32 ;  /* 0x00004820000085a7 */ /* 0x000ea400080010ff */
[----:B--2---:R-:W-:Y:S05]  /*b480*/  @!P0 BRA `(.L_x_192) ;  /* 0xfffffffc00f08947 */ /* 0x004fea000383ffff */
[----:B------:R-:W-:Y:S05]  /*b490*/  BRA `(.L_x_193) ;  /* 0xffffff8c00507947 */ /* 0x000fea000383ffff */
.L_x_74:
[----:B------:R-:W-:Y:S07]  /*b4a0*/  MOV R0, UR7 ;  /* 0x0000000700007c02 */ /* 0x000fee0008000f00 */
.L_x_194:
[----:B-1----:R1:W2:Y:S02]  /*b4b0*/  SYNCS.PHASECHK.TRANS64.TRYWAIT P0, [R0+URZ+0x50], R32 ;  /* 0x00005020000075a7 */ /* 0x0022a400080011ff */
[----:B--2---:R-:W-:Y:S05]  /*b4c0*/  @!P0 NANOSLEEP.SYNCS 0x989680 ;  /* 0x009896800000895d */ /* 0x004fea0003900000 */
[----:B------:R-:W2:Y:S02]  /*b4d0*/  @!P0 SYNCS.PHASECHK.TRANS64 P0, [R0+URZ+0x50], R32 ;  /* 0x00005020000085a7 */ /* 0x000ea400080010ff */
[----:B--2---:R-:W-:Y:S05]  /*b4e0*/  @!P0 BRA `(.L_x_194) ;  /* 0xfffffffc00f08947 */ /* 0x004fea000383ffff */
[----:B------:R-:W-:Y:S05]  /*b4f0*/  BRA `(.L_x_195) ;  /* 0xffffff8c00907947 */ /* 0x000fea000383ffff */
.L_x_75:
[----:B------:R-:W-:Y:S07]  /*b500*/  MOV R0, UR7 ;  /* 0x0000000700007c02 */ /* 0x000fee0008000f00 */
.L_x_196:
[----:B-1----:R1:W2:Y:S02]  /*b510*/  SYNCS.PHASECHK.TRANS64.TRYWAIT P0, [R0+URZ+0x58], R32 ;  /* 0x00005820000075a7 */ /* 0x0022a400080011ff */
[----:B--2---:R-:W-:Y:S05]  /*b520*/  @!P0 NANOSLEEP.SYNCS 0x989680 ;  /* 0x009896800000895d */ /* 0x004fea0003900000 */
[----:B------:R-:W2:Y:S02]  /*b530*/  @!P0 SYNCS.PHASECHK.TRANS64 P0, [R0+URZ+0x58], R32 ;  /* 0x00005820000085a7 */ /* 0x000ea400080010ff */
[----:B--2---:R-:W-:Y:S05]  /*b540*/  @!P0 BRA `(.L_x_196) ;  /* 0xfffffffc00f08947 */ /* 0x004fea000383ffff */
[----:B------:R-:W-:Y:S05]  /*b550*/  BRA `(.L_x_197) ;  /* 0xffffff8c00d47947 */ /* 0x000fea000383ffff */
.L_x_76:
[----:B------:R-:W-:Y:S07]  /*b560*/  MOV R0, UR7 ;  /* 0x0000000700007c02 */ /* 0x000fee0008000f00 */
.L_x_198:
[----:B-1----:R1:W2:Y:S02]  /*b570*/  SYNCS.PHASECHK.TRANS64.TRYWAIT P0, [R0+URZ+0x40], R14 ;  /* 0x0000400e000075a7 */ /* 0x0022a400080011ff */
[----:B--2---:R-:W-:Y:S05]  /*b580*/  @!P0 NANOSLEEP.SYNCS 0x989680 ;  /* 0x009896800000895d */ /* 0x004fea0003900000 */
[----:B------:R-:W2:Y:S02]  /*b590*/  @!P0 SYNCS.PHASECHK.TRANS64 P0, [R0+URZ+0x40], R14 ;  /* 0x0000400e000085a7 */ /* 0x000ea400080010ff */
[----:B--2---:R-:W-:Y:S05]  /*b5a0*/  @!P0 BRA `(.L_x_198) ;  /* 0xfffffffc00f08947 */ /* 0x004fea000383ffff */
[----:B------:R-:W-:Y:S05]  /*b5b0*/  BRA `(.L_x_199) ;  /* 0xffffff90001c7947 */ /* 0x000fea000383ffff */
.L_x_77:
[----:B------:R-:W-:Y:S07]  /*b5c0*/  MOV R0, UR7 ;  /* 0x0000000700007c02 */ /* 0x000fee0008000f00 */
.L_x_200:
[----:B-1----:R1:W2:Y:S02]  /*b5d0*/  SYNCS.PHASECHK.TRANS64.TRYWAIT P0, [R0+URZ+0x48], R14 ;  /* 0x0000480e000075a7 */ /* 0x0022a400080011ff */
[----:B--2---:R-:W-:Y:S05]  /*b5e0*/  @!P0 NANOSLEEP.SYNCS 0x989680 ;  /* 0x009896800000895d */ /* 0x004fea0003900000 */
[----:B------:R-:W2:Y:S02]  /*b5f0*/  @!P0 SYNCS.PHASECHK.TRANS64 P0, [R0+URZ+0x48], R14 ;  /* 0x0000480e000085a7 */ /* 0x000ea400080010ff */
[----:B--2---:R-:W-:Y:S05]  /*b600*/  @!P0 BRA `(.L_x_200) ;  /* 0xfffffffc00f08947 */ /* 0x004fea000383ffff */
[----:B------:R-:W-:Y:S05]  /*b610*/  BRA `(.L_x_201) ;  /* 0xffffff9000607947 */ /* 0x000fea000383ffff */
.L_x_78:
[----:B------:R-:W-:Y:S07]  /*b620*/  MOV R0, UR7 ;  /* 0x0000000700007c02 */ /* 0x000fee0008000f00 */
.L_x_202:
[----:B-1----:R1:W2:Y:S02]  /*b630*/  SYNCS.PHASECHK.TRANS64.TRYWAIT P0, [R0+URZ+0x50], R14 ;  /* 0x0000500e000075a7 */ /* 0x0022a400080011ff */
[----:B--2---:R-:W-:Y:S05]  /*b640*/  @!P0 NANOSLEEP.SYNCS 0x989680 ;  /* 0x009896800000895d */ /* 0x004fea0003900000 */
[----:B------:R-:W2:Y:S02]  /*b650*/  @!P0 SYNCS.PHASECHK.TRANS64 P0, [R0+URZ+0x50], R14 ;  /* 0x0000500e000085a7 */ /* 0x000ea400080010ff */
[----:B--2---:R-:W-:Y:S05]  /*b660*/  @!P0 BRA `(.L_x_202) ;  /* 0xfffffffc00f08947 */ /* 0x004fea000383ffff */
[----:B------:R-:W-:Y:S05]  /*b670*/  BRA `(.L_x_203) ;  /* 0xffffff9000a47947 */ /* 0x000fea000383ffff */
.L_x_79:
[----:B------:R-:W-:Y:S07]  /*b680*/  MOV R0, UR7 ;  /* 0x0000000700007c02 */ /* 0x000fee0008000f00 */
.L_x_204:
[----:B-1----:R1:W2:Y:S02]  /*b690*/  SYNCS.PHASECHK.TRANS64.TRYWAIT P0, [R0+URZ+0x58], R14 ;  /* 0x0000580e000075a7 */ /* 0x0022a400080011ff */
[----:B--2---:R-:W-:Y:S05]  /*b6a0*/  @!P0 NANOSLEEP.SYNCS 0x989680 ;  /* 0x009896800000895d */ /* 0x004fea0003900000 */
[----:B------:R-:W2:Y:S02]  /*b6b0*/  @!P0 SYNCS.PHASECHK.TRANS64 P0, [R0+URZ+0x58], R14 ;  /* 0x0000580e000085a7 */ /* 0x000ea400080010ff */
[----:B--2---:R-:W-:Y:S05]  /*b6c0*/  @!P0 BRA `(.L_x_204) ;  /* 0xfffffffc00f08947 */ /* 0x004fea000383ffff */
[----:B------:R-:W-:Y:S05]  /*b6d0*/  BRA `(.L_x_205) ;  /* 0xffffff9400287947 */ /* 0x000fea000383ffff */
.L_x_81:
[----:B------:R-:W-:-:S07]  /*b6e0*/  MOV R0, UR7 ;  /* 0x0000000700007c02 */ /* 0x000fce0008000f00 */
.L_x_206:
[----:B-1----:R1:W3:Y:S02]  /*b6f0*/  SYNCS.PHASECHK.TRANS64.TRYWAIT P0, [R0+URZ+0x40], R32 ;  /* 0x00004020000075a7 */ /* 0x0022e400080011ff */
[----:B---3--:R-:W-:Y:S05]  /*b700*/  @!P0 NANOSLEEP.SYNCS 0x989680 ;  /* 0x009896800000895d */ /* 0x008fea0003900000 */
[----:B------:R-:W3:Y:S02]  /*b710*/  @!P0 SYNCS.PHASECHK.TRANS64 P0, [R0+URZ+0x40], R32 ;  /* 0x00004020000085a7 */ /* 0x000ee400080010ff */
[----:B---3--:R-:W-:Y:S05]  /*b720*/  @!P0 BRA `(.L_x_206) ;  /* 0xfffffffc00f08947 */ /* 0x008fea000383ffff */
[----:B------:R-:W-:Y:S05]  /*b730*/  BRA `(.L_x_207) ;  /* 0xffffff9400907947 */ /* 0x000fea000383ffff */
.L_x_82:
[----:B-1----:R-:W-:-:S07]  /*b740*/  MOV R0, UR7 ;  /* 0x0000000700007c02 */ /* 0x002fce0008000f00 */
.L_x_208:
[----:B-1----:R1:W3:Y:S02]  /*b750*/  SYNCS.PHASECHK.TRANS64.TRYWAIT P0, [R0+URZ+0x48], R32 ;  /* 0x00004820000075a7 */ /* 0x0022e400080011ff */
[----:B---3--:R-:W-:Y:S05]  /*b760*/  @!P0 NANOSLEEP.SYNCS 0x989680 ;  /* 0x009896800000895d */ /* 0x008fea0003900000 */
[----:B------:R-:W3:Y:S02]  /*b770*/  @!P0 SYNCS.PHASECHK.TRANS64 P0, [R0+URZ+0x48], R32 ;  /* 0x00004820000085a7 */ /* 0x000ee400080010ff */
[----:B---3--:R-:W-:Y:S05]  /*b780*/  @!P0 BRA `(.L_x_208) ;  /* 0xfffffffc00f08947 */ /* 0x008fea000383ffff */
[----:B------:R-:W-:Y:S05]  /*b790*/  BRA `(.L_x_209) ;  /* 0xffffff9400807947 */ /* 0x000fea000383ffff */
.L_x_83:
[----:B------:R-:W-:-:S07]  /*b7a0*/  MOV R2, UR7 ;  /* 0x0000000700027c02 */ /* 0x000fce0008000f00 */
.L_x_210:
[----:B-1----:R1:W3:Y:S02]  /*b7b0*/  SYNCS.PHASECHK.TRANS64.TRYWAIT P0, [R2+URZ+0x50], R32 ;  /* 0x00005020020075a7 */ /* 0x0022e400080011ff */
[----:B---3--:R-:W-:Y:S05]  /*b7c0*/  @!P0 NANOSLEEP.SYNCS 0x989680 ;  /* 0x009896800000895d */ /* 0x008fea0003900000 */
[----:B------:R-:W3:Y:S02]  /*b7d0*/  @!P0 SYNCS.PHASECHK.TRANS64 P0, [R2+URZ+0x50], R32 ;  /* 0x00005020020085a7 */ /* 0x000ee400080010ff */
[----:B---3--:R-:W-:Y:S05]  /*b7e0*/  @!P0 BRA `(.L_x_210) ;  /* 0xfffffffc00f08947 */ /* 0x008fea000383ffff */
[----:B------:R-:W-:Y:S05]  /*b7f0*/  BRA `(.L_x_211) ;  /* 0xffffff9400747947 */ /* 0x000fea000383ffff */
.L_x_85:
[----:B--2---:R2:W4:Y:S02]  /*b800*/  SYNCS.PHASECHK.TRANS64.TRYWAIT P0, [R0+URZ+0x70], R2 ;  /* 0x00007002000075a7 */ /* 0x00452400080011ff */
[----:B----4-:R-:W-:Y:S05]  /*b810*/  @!P0 NANOSLEEP.SYNCS 0x989680 ;  /* 0x009896800000895d */ /* 0x010fea0003900000 */
[----:B------:R-:W4:Y:S02]  /*b820*/  @!P0 SYNCS.PHASECHK.TRANS64 P0, [R0+URZ+0x70], R2 ;  /* 0x00007002000085a7 */ /* 0x000f2400080010ff */
[----:B----4-:R-:W-:Y:S05]  /*b830*/  @!P0 BRA `(.L_x_85) ;  /* 0xfffffffc00f08947 */ /* 0x010fea000383ffff */
[----:B------:R-:W-:Y:S05]  /*b840*/  BRA `(.L_x_212) ;  /* 0xffffff9800487947 */ /* 0x000fea000383ffff */
.L_x_96:
[----:B-1----:R-:W-:Y:S04]  /*b850*/  MOV R0, UR48 ;  /* 0x0000003000007c02 */ /* 0x002fe80008000f00 */
[----:B------:R1:W3:Y:S03]  /*b860*/  SYNCS.PHASECHK.TRANS64.TRYWAIT P1, [R0+URZ+0x20], R3 ;  /* 0x00002003000075a7 */ /* 0x0002e600080211ff */
[----:B---3--:R-:W-:Y:S05]  /*b870*/  @!P1 NANOSLEEP.SYNCS 0x989680 ;  /* 0x009896800000995d */ /* 0x008fea0003900000 */
[----:B------:R-:W3:Y:S02]  /*b880*/  @!P1 SYNCS.PHASECHK.TRANS64 P1, [R0+URZ+0x20], R3 ;  /* 0x00002003000095a7 */ /* 0x000ee400080210ff */
[----:B---3--:R-:W-:Y:S05]  /*b890*/  @!P1 BRA `(.L_x_96) ;  /* 0xfffffffc00ec9947 */ /* 0x008fea000383ffff */
[----:B------:R-:W-:Y:S05]  /*b8a0*/  BRA `(.L_x_95) ;  /* 0xffffffa4007c7947 */ /* 0x000fea000383ffff */
.L_x_98:
[----:B-1----:R1:W2:Y:S02]  /*b8b0*/  SYNCS.PHASECHK.TRANS64.TRYWAIT P0, [R83+URZ+0x90], R2 ;  /* 0x00009002530075a7 */ /* 0x0022a400080011ff */
[----:B--2---:R-:W-:Y:S05]  /*b8c0*/  @!P0 NANOSLEEP.SYNCS 0x989680 ;  /* 0x009896800000895d */ /* 0x004fea0003900000 */
[----:B------:R-:W2:Y:S02]  /*b8d0*/  @!P0 SYNCS.PHASECHK.TRANS64 P0, [R83+URZ+0x90], R2 ;  /* 0x00009002530085a7 */ /* 0x000ea400080010ff */
[----:B--2---:R-:W-:Y:S05]  /*b8e0*/  @!P0 BRA `(.L_x_98) ;  /* 0xfffffffc00f08947 */ /* 0x004fea000383ffff */
[----:B------:R-:W-:Y:S05]  /*b8f0*/  BRA `(.L_x_97) ;  /* 0xffffffa400a87947 */ /* 0x000fea000383ffff */
.L_x_107:
[----:B-1----:R1:W2:Y:S02]  /*b900*/  SYNCS.PHASECHK.TRANS64.TRYWAIT P0, [R2+URZ+0x20], R0 ;  /* 0x00002000020075a7 */ /* 0x0022a400080011ff */
[----:B--2---:R-:W-:Y:S05]  /*b910*/  @!P0 NANOSLEEP.SYNCS 0x989680 ;  /* 0x009896800000895d */ /* 0x004fea0003900000 */
[----:B------:R-:W2:Y:S02]  /*b920*/  @!P0 SYNCS.PHASECHK.TRANS64 P0, [R2+URZ+0x20], R0 ;  /* 0x00002000020085a7 */ /* 0x000ea400080010ff */
[----:B--2---:R-:W-:Y:S05]  /*b930*/  @!P0 BRA `(.L_x_107) ;  /* 0xfffffffc00f08947 */ /* 0x004fea000383ffff */
[----:B------:R-:W-:Y:S05]  /*b940*/  BRA `(.L_x_106) ;  /* 0xffffffac00cc7947 */ /* 0x000fea000383ffff */
.L_x_115:
[----:B-1----:R1:W2:Y:S02]  /*b950*/  SYNCS.PHASECHK.TRANS64.TRYWAIT P0, [R0+URZ+0x20], R5 ;  /* 0x00002005000075a7 */ /* 0x0022a400080011ff */
[----:B--2---:R-:W-:Y:S05]  /*b960*/  @!P0 NANOSLEEP.SYNCS 0x989680 ;  /* 0x009896800000895d */ /* 0x004fea0003900000 */
[----:B------:R-:W2:Y:S02]  /*b970*/  @!P0 SYNCS.PHASECHK.TRANS64 P0, [R0+URZ+0x20], R5 ;  /* 0x00002005000085a7 */ /* 0x000ea400080010ff */
[----:B--2---:R-:W-:Y:S05]  /*b980*/  @!P0 BRA `(.L_x_115) ;  /* 0xfffffffc00f08947 */ /* 0x004fea000383ffff */
[----:B------:R-:W-:Y:S05]  /*b990*/  BRA `(.L_x_114) ;  /* 0xffffffb800107947 */ /* 0x000fea000383ffff */
.L_x_123:
[----:B-1----:R1:W2:Y:S02]  /*b9a0*/  SYNCS.PHASECHK.TRANS64.TRYWAIT P0, [R0+URZ+0x20], R5 ;  /* 0x00002005000075a7 */ /* 0x0022a400080011ff */
[----:B--2---:R-:W-:Y:S05]  /*b9b0*/  @!P0 NANOSLEEP.SYNCS 0x989680 ;  /* 0x009896800000895d */ /* 0x004fea0003900000 */
[----:B------:R-:W2:Y:S02]  /*b9c0*/  @!P0 SYNCS.PHASECHK.TRANS64 P0, [R0+URZ+0x20], R5 ;  /* 0x00002005000085a7 */ /* 0x000ea400080010ff */
[----:B--2---:R-:W-:Y:S05]  /*b9d0*/  @!P0 BRA `(.L_x_123) ;  /* 0xfffffffc00f08947 */ /* 0x004fea000383ffff */
[----:B------:R-:W-:Y:S05]  /*b9e0*/  BRA `(.L_x_122) ;  /* 0xffffffc000587947 */ /* 0x000fea000383ffff */
.L_x_131:
[----:B-1----:R1:W2:Y:S02]  /*b9f0*/  SYNCS.PHASECHK.TRANS64.TRYWAIT P0, [R0+URZ+0x20], R5 ;  /* 0x00002005000075a7 */ /* 0x0022a400080011ff */
[----:B--2---:R-:W-:Y:S05]  /*ba00*/  @!P0 NANOSLEEP.SYNCS 0x989680 ;  /* 0x009896800000895d */ /* 0x004fea0003900000 */
[----:B------:R-:W2:Y:S02]  /*ba10*/  @!P0 SYNCS.PHASECHK.TRANS64 P0, [R0+URZ+0x20], R5 ;  /* 0x00002005000085a7 */ /* 0x000ea400080010ff */
[----:B--2---:R-:W-:Y:S05]  /*ba20*/  @!P0 BRA `(.L_x_131) ;  /* 0xfffffffc00f08947 */ /* 0x004fea000383ffff */
[----:B------:R-:W-:Y:S05]  /*ba30*/  BRA `(.L_x_130) ;  /* 0xffffffc800ac7947 */ /* 0x000fea000383ffff */
.L_x_139:
[----:B-1----:R1:W2:Y:S02]  /*ba40*/  SYNCS.PHASECHK.TRANS64.TRYWAIT P0, [R0+URZ+0x20], R5 ;  /* 0x00002005000075a7 */ /* 0x0022a400080011ff */
[----:B--2---:R-:W-:Y:S05]  /*ba50*/  @!P0 NANOSLEEP.SYNCS 0x989680 ;  /* 0x009896800000895d */ /* 0x004fea0003900000 */
[----:B------:R-:W2:Y:S02]  /*ba60*/  @!P0 SYNCS.PHASECHK.TRANS64 P0, [R0+URZ+0x20], R5 ;  /* 0x00002005000085a7 */ /* 0x000ea400080010ff */
[----:B--2---:R-:W-:Y:S05]  /*ba70*/  @!P0 BRA `(.L_x_139) ;  /* 0xfffffffc00f08947 */ /* 0x004fea000383ffff */
[----:B------:R-:W-:Y:S05]  /*ba80*/  BRA `(.L_x_138) ;  /* 0xffffffd400107947 */ /* 0x000fea000383ffff */
.L_x_147:
[----:B-1----:R1:W2:Y:S02]  /*ba90*/  SYNCS.PHASECHK.TRANS64.TRYWAIT P0, [R0+URZ+0x20], R5 ;  /* 0x00002005000075a7 */ /* 0x0022a400080011ff */
[----:B--2---:R-:W-:Y:S05]  /*baa0*/  @!P0 NANOSLEEP.SYNCS 0x989680 ;  /* 0x009896800000895d */ /* 0x004fea0003900000 */
[----:B------:R-:W2:Y:S02]  /*bab0*/  @!P0 SYNCS.PHASECHK.TRANS64 P0, [R0+URZ+0x20], R5 ;  /* 0x00002005000085a7 */ /* 0x000ea400080010ff */
[----:B--2---:R-:W-:Y:S05]  /*bac0*/  @!P0 BRA `(.L_x_147) ;  /* 0xfffffffc00f08947 */ /* 0x004fea000383ffff */
[----:B------:R-:W-:Y:S05]  /*bad0*/  BRA `(.L_x_146) ;  /* 0xffffffdc00687947 */ /* 0x000fea000383ffff */
.L_x_155:
[----:B--2---:R2:W3:Y:S02]  /*bae0*/  SYNCS.PHASECHK.TRANS64.TRYWAIT P0, [R0+URZ+0x20], R91 ;  /* 0x0000205b000075a7 */ /* 0x0044e400080011ff */
[----:B---3--:R-:W-:Y:S05]  /*baf0*/  @!P0 NANOSLEEP.SYNCS 0x989680 ;  /* 0x009896800000895d */ /* 0x008fea0003900000 */
[----:B------:R-:W3:Y:S02]  /*bb00*/  @!P0 SYNCS.PHASECHK.TRANS64 P0, [R0+URZ+0x20], R91 ;  /* 0x0000205b000085a7 */ /* 0x000ee400080010ff */
[----:B---3--:R-:W-:Y:S05]  /*bb10*/  @!P0 BRA `(.L_x_155) ;  /* 0xfffffffc00f08947 */ /* 0x008fea000383ffff */
[----:B------:R-:W-:Y:S05]  /*bb20*/  BRA `(.L_x_154) ;  /* 0xffffffe400c07947 */ /* 0x000fea000383ffff */
        .weak           $__internal_0_$__cuda_sm10x_tcgen05_guardrail_trap_col_being_dealloced_not_returned_by_alloc
        .type           $__internal_0_$__cuda_sm10x_tcgen05_guardrail_trap_col_being_dealloced_not_returned_by_alloc,@function
        .size           $__internal_0_$__cuda_sm10x_tcgen05_guardrail_trap_col_being_dealloced_not_returned_by_alloc,($__internal_1_$__cuda_sm10x_tcgen05_guardrail_trap_phase_invalid_during_alloc - $__internal_0_$__cuda_sm10x_tcgen05_guardrail_trap_col_being_dealloced_not_returned_by_alloc)
$__internal_0_$__cuda_sm10x_tcgen05_guardrail_trap_col_being_dealloced_not_returned_by_alloc:
[----:B------:R-:W-:Y:S05]  /*bb30*/  BPT.TRAP 0x1 ;  /* 0x000000040000795c */ /* 0x000fea0000300000 */
[----:B------:R-:W-:-:S04]  /*bb40*/  HFMA2 R3, -RZ, RZ, 0, 0 ;  /* 0x00000000ff037431 */ /* 0x000fc800000001ff */
[----:B------:R-:W-:Y:S05]  /*bb50*/  RET.REL.NODEC R2 `(_ZN7cutlass13device_kernelINS_4gemm6kernel13GemmUniversalIN4cute5tupleIJiiiiEEENS1_10collective13CollectiveMmaINS1_35MainloopSm100TmaUmmaWarpSpecializedILi2ELi2ELi4ENS5_IJNS4_1CILi1EEESB_SB_EEEEENS5_IJNSA_ILi64EEENSA_ILi256EEENSA_ILi32EEEEEENS_10tfloat32_tENS5_IJlSB_lEEESI_SJ_NS4_8TiledMMAINS4_8MMA_AtomIJNS4_17SM100_MMA_TF32_SSISI_SI_fLi64ELi256ELNS4_4UMMA5MajorE0ELSO_0ELNSN_7ScaleInE0ELSP_0EEEEEENS4_6LayoutISC_NS5_IJNSA_ILi0EEEST_ST_EEEEENS5_IJNS4_10UnderscoreESW_SW_EEEEENS4_13SM90_TMA_LOADENS4_14ComposedLayoutINS4_7SwizzleILi3ELi4ELi3EEENS4_18smem_ptr_flag_bitsILi32EEENSS_INS5_IJNSA_ILi8EEESG_EEENS5_IJSG_SB_EEEEEEEvNS4_8identityESZ_S19_vS1A_EENS_8epilogue10collective18CollectiveEpilogueINS1C_23Sm100TmaWarpSpecializedILi4ELi2ELi16ELb1ELb0EEEJSH_NS5_IJNSS_ISE_SB_EENSS_ISG_SB_EEEEESI_SJ_SI_SJ_NS1C_6fusion15FusionCallbacksIS1G_NS1K_17LinearCombinationISI_fSI_fLNS_15FloatRoundStyleE2EEESH_S1J_JEEENS4_5SM1004TMEM4LOAD26SM100_TMEM_LOAD_16dp128b8xESZ_S19_NS4_17SM75_U32x4_LDSM_NENS4_14SM90_TMA_STOREES19_NS4_17SM90_U32x4_STSM_NENS4_39AutoVectorizingCopyWithAssumedAlignmentILi128EEEEEEvvEEEEvNT_6ParamsE) ;  /* 0xffffff4402287950 */ /* 0x000fea0003c3ffff */
        .weak           $__internal_1_$__cuda_sm10x_tcgen05_guardrail_trap_phase_invalid_during_alloc
        .type           $__internal_1_$__cuda_sm10x_tcgen05_guardrail_trap_phase_invalid_during_alloc,@function
        .size           $__internal_1_$__cuda_sm10x_tcgen05_guardrail_trap_phase_invalid_during_alloc,($__internal_2_$__cuda_sm10x_tcgen05_guardrail_trap_unallocated_columns_being_dealloced - $__internal_1_$__cuda_sm10x_tcgen05_guardrail_trap_phase_invalid_during_alloc)
$__internal_1_$__cuda_sm10x_tcgen05_guardrail_trap_phase_invalid_during_alloc:
[----:B------:R-:W-:Y:S05]  /*bb60*/  BPT.TRAP 0x1 ;  /* 0x000000040000795c */ /* 0x000fea0000300000 */
[----:B------:R-:W-:-:S04]  /*bb70*/  MOV R3, 0x0 ;  /* 0x0000000000037802 */ /* 0x000fc80000000f00 */
[----:B------:R-:W-:Y:S05]  /*bb80*/  RET.REL.NODEC R2 `(_ZN7cutlass13device_kernelINS_4gemm6kernel13GemmUniversalIN4cute5tupleIJiiiiEEENS1_10collective13CollectiveMmaINS1_35MainloopSm100TmaUmmaWarpSpecializedILi2ELi2ELi4ENS5_IJNS4_1CILi1EEESB_SB_EEEEENS5_IJNSA_ILi64EEENSA_ILi256EEENSA_ILi32EEEEEENS_10tfloat32_tENS5_IJlSB_lEEESI_SJ_NS4_8TiledMMAINS4_8MMA_AtomIJNS4_17SM100_MMA_TF32_SSISI_SI_fLi64ELi256ELNS4_4UMMA5MajorE0ELSO_0ELNSN_7ScaleInE0ELSP_0EEEEEENS4_6LayoutISC_NS5_IJNSA_ILi0EEEST_ST_EEEEENS5_IJNS4_10UnderscoreESW_SW_EEEEENS4_13SM90_TMA_LOADENS4_14ComposedLayoutINS4_7SwizzleILi3ELi4ELi3EEENS4_18smem_ptr_flag_bitsILi32EEENSS_INS5_IJNSA_ILi8EEESG_EEENS5_IJSG_SB_EEEEEEEvNS4_8identityESZ_S19_vS1A_EENS_8epilogue10collective18CollectiveEpilogueINS1C_23Sm100TmaWarpSpecializedILi4ELi2ELi16ELb1ELb0EEEJSH_NS5_IJNSS_ISE_SB_EENSS_ISG_SB_EEEEESI_SJ_SI_SJ_NS1C_6fusion15FusionCallbacksIS1G_NS1K_17LinearCombinationISI_fSI_fLNS_15FloatRoundStyleE2EEESH_S1J_JEEENS4_5SM1004TMEM4LOAD26SM100_TMEM_LOAD_16dp128b8xESZ_S19_NS4_17SM75_U32x4_LDSM_NENS4_14SM90_TMA_STOREES19_NS4_17SM90_U32x4_STSM_NENS4_39AutoVectorizingCopyWithAssumedAlignmentILi128EEEEEEvvEEEEvNT_6ParamsE) ;  /* 0xffffff44021c7950 */ /* 0x000fea0003c3ffff */
        .weak           $__internal_2_$__cuda_sm10x_tcgen05_guardrail_trap_unallocated_columns_being_dealloced
        .type           $__internal_2_$__cuda_sm10x_tcgen05_guardrail_trap_unallocated_columns_being_dealloced,@function
        .size           $__internal_2_$__cuda_sm10x_tcgen05_guardrail_trap_unallocated_columns_being_dealloced,(.L_x_214 - $__internal_2_$__cuda_sm10x_tcgen05_guardrail_trap_unallocated_columns_being_dealloced)
$__internal_2_$__cuda_sm10x_tcgen05_guardrail_trap_unallocated_columns_being_dealloced:
[----:B------:R-:W-:Y:S05]  /*bb90*/  BPT.TRAP 0x1 ;  /* 0x000000040000795c */ /* 0x000fea0000300000 */
[----:B------:R-:W-:-:S04]  /*bba0*/  HFMA2 R3, -RZ, RZ, 0, 0 ;  /* 0x00000000ff037431 */ /* 0x000fc800000001ff */
[----:B------:R-:W-:Y:S05]  /*bbb0*/  RET.REL.NODEC R2 `(_ZN7cutlass13device_kernelINS_4gemm6kernel13GemmUniversalIN4cute5tupleIJiiiiEEENS1_10collective13CollectiveMmaINS1_35MainloopSm100TmaUmmaWarpSpecializedILi2ELi2ELi4ENS5_IJNS4_1CILi1EEESB_SB_EEEEENS5_IJNSA_ILi64EEENSA_ILi256EEENSA_ILi32EEEEEENS_10tfloat32_tENS5_IJlSB_lEEESI_SJ_NS4_8TiledMMAINS4_8MMA_AtomIJNS4_17SM100_MMA_TF32_SSISI_SI_fLi64ELi256ELNS4_4UMMA5MajorE0ELSO_0ELNSN_7ScaleInE0ELSP_0EEEEEENS4_6LayoutISC_NS5_IJNSA_ILi0EEEST_ST_EEEEENS5_IJNS4_10UnderscoreESW_SW_EEEEENS4_13SM90_TMA_LOADENS4_14ComposedLayoutINS4_7SwizzleILi3ELi4ELi3EEENS4_18smem_ptr_flag_bitsILi32EEENSS_INS5_IJNSA_ILi8EEESG_EEENS5_IJSG_SB_EEEEEEEvNS4_8identityESZ_S19_vS1A_EENS_8epilogue10collective18CollectiveEpilogueINS1C_23Sm100TmaWarpSpecializedILi4ELi2ELi16ELb1ELb0EEEJSH_NS5_IJNSS_ISE_SB_EENSS_ISG_SB_EEEEESI_SJ_SI_SJ_NS1C_6fusion15FusionCallbacksIS1G_NS1K_17LinearCombinationISI_fSI_fLNS_15FloatRoundStyleE2EEESH_S1J_JEEENS4_5SM1004TMEM4LOAD26SM100_TMEM_LOAD_16dp128b8xESZ_S19_NS4_17SM75_U32x4_LDSM_NENS4_14SM90_TMA_STOREES19_NS4_17SM90_U32x4_STSM_NENS4_39AutoVectorizingCopyWithAssumedAlignmentILi128EEEEEEvvEEEEvNT_6ParamsE) ;  /* 0xffffff4402107950 */ /* 0x000fea0003c3ffff */
.L_x_213:
[----:B------:R-:W-:-:S00]  /*bbc0*/  BRA `(.L_x_213) ;  /* 0xfffffffc00fc7947 */ /* 0x000fc0000383ffff */
[----:B------:R-:W-:-:S00]  /*bbd0*/  NOP ;  /* 0x0000000000007918 */ /* 0x000fc00000000000 */
        /* <DEDUP_REMOVED lines=10> */
.L_x_214:


//--------------------- .nv.global.init           --------------------------
	.section	.nv.global.init,"aw",@progbits
.nv.global.init:
	.type		$str$27,@object
	.size		$str$27,($str$28 - $str$27)
$str$27:
        /*0000*/ 	.byte	0x28, 0x61, 0x64, 0x64, 0x72, 0x65, 0x73, 0x73, 0x20, 0x26, 0x20, 0x6d, 0x61, 0x73, 0x6b, 0x29
        /*0010*/ 	.byte	0x20, 0x3d, 0x3d, 0x20, 0x30, 0x00
	.type		$str$28,@object
	.size		$str$28,($str$26 - $str$28)
$str$28:
        /*0016*/ 	.byte	0x2f, 0x74, 0x6d, 0x70, 0x2f, 0x63, 0x75, 0x74, 0x6c, 0x61, 0x73, 0x73, 0x5f, 0x73, 0x77, 0x65
        /*0026*/ 	.byte	0x65, 0x70, 0x5f, 0x73, 0x72, 0x63, 0x2f, 0x69, 0x6e, 0x63, 0x6c, 0x75, 0x64, 0x65, 0x2f, 0x63
        /*0036*/ 	.byte	0x75, 0x74, 0x65, 0x2f, 0x70, 0x6f, 0x69, 0x6e, 0x74, 0x65, 0x72, 0x5f, 0x66, 0x6c, 0x61, 0x67
        /*0046*/ 	.byte	0x67, 0x65, 0x64, 0x2e, 0x68, 0x70, 0x70, 0x00
	.type		$str$26,@object
	.size		$str$26,($str$25 - $str$26)
$str$26:
        /*004e*/ 	.byte	0x2f, 0x74, 0x6d, 0x70, 0x2f, 0x63, 0x75, 0x74, 0x6c, 0x61, 0x73, 0x73, 0x5f, 0x73, 0x77, 0x65
        /*005e*/ 	.byte	0x65, 0x70, 0x5f, 0x73, 0x72, 0x63, 0x2f, 0x69, 0x6e, 0x63, 0x6c, 0x75, 0x64, 0x65, 0x2f, 0x63
        /*006e*/ 	.byte	0x75, 0x74, 0x65, 0x2f, 0x61, 0x74, 0x6f, 0x6d, 0x2f, 0x63, 0x6f, 0x70, 0x79, 0x5f, 0x74, 0x72
        /*007e*/ 	.byte	0x61, 0x69, 0x74, 0x73, 0x5f, 0x73, 0x6d, 0x31, 0x30, 0x30, 0x2e, 0x68, 0x70, 0x70, 0x00
	.type		$str$25,@object
	.size		$str$25,(__unnamed_1 - $str$25)
$str$25:
        /*008d*/ 	.byte	0x28, 0x28, 0x75, 0x69, 0x6e, 0x74, 0x33, 0x32, 0x5f, 0x74, 0x28, 0x74, 0x68, 0x72, 0x65, 0x61
        /*009d*/ 	.byte	0x64, 0x49, 0x64, 0x78, 0x2e, 0x78, 0x29, 0x20, 0x2f, 0x20, 0x33, 0x32, 0x29, 0x20, 0x25, 0x20
        /*00ad*/ 	.byte	0x34, 0x29, 0x20, 0x3d, 0x3d, 0x20, 0x28, 0x28, 0x28, 0x74, 0x6d, 0x65, 0x6d, 0x5f, 0x61, 0x64
        /*00bd*/ 	.byte	0x64, 0x72, 0x20, 0x3e, 0x3e, 0x20, 0x31, 0x36, 0x29, 0x20, 0x2f, 0x20, 0x33, 0x32, 0x29, 0x20
        /*00cd*/ 	.byte	0x25, 0x20, 0x34, 0x29, 0x00
	.type		__unnamed_1,@object
	.size		__unnamed_1,(__unnamed_2 - __unnamed_1)
__unnamed_1:
        /*00d2*/ 	.byte	0x61, 0x75, 0x74, 0x6f, 0x20, 0x63, 0x75, 0x74, 0x65, 0x3a, 0x3a, 0x61, 0x73, 0x5f, 0x70, 0x6f
        /* <DEDUP_REMOVED lines=24> */
        /*0262*/ 	.byte	0x30, 0x34, 0x38, 0x3e, 0x3e, 0x3e, 0x3e, 0x5d, 0x00
	.type		__unnamed_2,@object
	.size		__unnamed_2,(.L_2 - __unnamed_2)
__unnamed_2:
        /* <DEDUP_REMOVED lines=45> */
        /*053b*/ 	.byte	0x3e, 0x3e, 0x3e, 0x5d, 0x00
.L_2:


//--------------------- .nv.shared._ZN7cutlass13device_kernelINS_4gemm6kernel13GemmUniversalIN4cute5tupleIJiiiiEEENS1_10collective13CollectiveMmaINS1_35MainloopSm100TmaUmmaWarpSpecializedILi2ELi2ELi4ENS5_IJNS4_1CILi1EEESB_SB_EEEEENS5_IJNSA_ILi64EEENSA_ILi256EEENSA_ILi32EEEEEENS_10tfloat32_tENS5_IJlSB_lEEESI_SJ_NS4_8TiledMMAINS4_8MMA_AtomIJNS4_17SM100_MMA_TF32_SSISI_SI_fLi64ELi256ELNS4_4UMMA5MajorE0ELSO_0ELNSN_7ScaleInE0ELSP_0EEEEEENS4_6LayoutISC_NS5_IJNSA_ILi0EEEST_ST_EEEEENS5_IJNS4_10UnderscoreESW_SW_EEEEENS4_13SM90_TMA_LOADENS4_14ComposedLayoutINS4_7SwizzleILi3ELi4ELi3EEENS4_18smem_ptr_flag_bitsILi32EEENSS_INS5_IJNSA_ILi8EEESG_EEENS5_IJSG_SB_EEEEEEEvNS4_8identityESZ_S19_vS1A_EENS_8epilogue10collective18CollectiveEpilogueINS1C_23Sm100TmaWarpSpecializedILi4ELi2ELi16ELb1ELb0EEEJSH_NS5_IJNSS_ISE_SB_EENSS_ISG_SB_EEEEESI_SJ_SI_SJ_NS1C_6fusion15FusionCallbacksIS1G_NS1K_17LinearCombinationISI_fSI_fLNS_15FloatRoundStyleE2EEESH_S1J_JEEENS4_5SM1004TMEM4LOAD26SM100_TMEM_LOAD_16dp128b8xESZ_S19_NS4_17SM75_U32x4_LDSM_NENS4_14SM90_TMA_STOREES19_NS4_17SM90_U32x4_STSM_NENS4_39AutoVectorizingCopyWithAssumedAlignmentILi128EEEEEEvvEEEEvNT_6ParamsE --------------------------
	.section	.nv.shared._ZN7cutlass13device_kernelINS_4gemm6kernel13GemmUniversalIN4cute5tupleIJiiiiEEENS1_10collective13CollectiveMmaINS1_35MainloopSm100TmaUmmaWarpSpecializedILi2ELi2ELi4ENS5_IJNS4_1CILi1EEESB_SB_EEEEENS5_IJNSA_ILi64EEENSA_ILi256EEENSA_ILi32EEEEEENS_10tfloat32_tENS5_IJlSB_lEEESI_SJ_NS4_8TiledMMAINS4_8MMA_AtomIJNS4_17SM100_MMA_TF32_SSISI_SI_fLi64ELi256ELNS4_4UMMA5MajorE0ELSO_0ELNSN_7ScaleInE0ELSP_0EEEEEENS4_6LayoutISC_NS5_IJNSA_ILi0EEEST_ST_EEEEENS5_IJNS4_10UnderscoreESW_SW_EEEEENS4_13SM90_TMA_LOADENS4_14ComposedLayoutINS4_7SwizzleILi3ELi4ELi3EEENS4_18smem_ptr_flag_bitsILi32EEENSS_INS5_IJNSA_ILi8EEESG_EEENS5_IJSG_SB_EEEEEEEvNS4_8identityESZ_S19_vS1A_EENS_8epilogue10collective18CollectiveEpilogueINS1C_23Sm100TmaWarpSpecializedILi4ELi2ELi16ELb1ELb0EEEJSH_NS5_IJNSS_ISE_SB_EENSS_ISG_SB_EEEEESI_SJ_SI_SJ_NS1C_6fusion15FusionCallbacksIS1G_NS1K_17LinearCombinationISI_fSI_fLNS_15FloatRoundStyleE2EEESH_S1J_JEEENS4_5SM1004TMEM4LOAD26SM100_TMEM_LOAD_16dp128b8xESZ_S19_NS4_17SM75_U32x4_LDSM_NENS4_14SM90_TMA_STOREES19_NS4_17SM90_U32x4_STSM_NENS4_39AutoVectorizingCopyWithAssumedAlignmentILi128EEEEEEvvEEEEvNT_6ParamsE,"aw",@nobits
	.sectionflags	@""
	.align	16
	.zero		1024


//--------------------- .nv.shared.reserved.0     --------------------------
	.section	.nv.shared.reserved.0,"aw",@nobits
	.weak		__nv_reservedSMEM_offset_0_alias
	.size		__nv_reservedSMEM_offset_0_alias, 0, 64
	.other		__nv_reservedSMEM_offset_0_alias,@"STO_CUDA_RESERVED_SHARED STV_DEFAULT"
__nv_reservedSMEM_offset_0_alias:
	.zero		0
.nv.shared.reserved.0:
	.zero		64
	.weak		__nv_reservedSMEM_tcgen05_partition
	.type		__nv_reservedSMEM_tcgen05_partition,@object
	.size		__nv_reservedSMEM_tcgen05_partition,(.L_0 - __nv_reservedSMEM_tcgen05_partition)
__nv_reservedSMEM_tcgen05_partition:
	.zero		32
.L_0:


//--------------------- .nv.global                --------------------------
	.section	.nv.global,"aw",@nobits
.nv.global:
	.type		_ZN40_INTERNAL_6c2f2333_4_k_cu_a9248ebe_290064cute1_E,@object
	.size		_ZN40_INTERNAL_6c2f2333_4_k_cu_a9248ebe_290064cute1_E,(_ZN40_INTERNAL_6c2f2333_4_k_cu_a9248ebe_290064cuda3std3__45__cpo6cbeginE - _ZN40_INTERNAL_6c2f2333_4_k_cu_a9248ebe_290064cute1_E)
_ZN40_INTERNAL_6c2f2333_4_k_cu_a9248ebe_290064cute1_E:
	.zero		1
	.type		_ZN40_INTERNAL_6c2f2333_4_k_cu_a9248ebe_290064cuda3std3__45__cpo6cbeginE,@object
	.size		_ZN40_INTERNAL_6c2f2333_4_k_cu_a9248ebe_290064cuda3std3__45__cpo6cbeginE,(_ZN40_INTERNAL_6c2f2333_4_k_cu_a9248ebe_290064cuda3std3__48in_placeE - _ZN40_INTERNAL_6c2f2333_4_k_cu_a9248ebe_290064cuda3std3__45__cpo6cbeginE)
_ZN40_INTERNAL_6c2f2333_4_k_cu_a9248ebe_290064cuda3std3__45__cpo6cbeginE:
	.zero		1
	.type		_ZN40_INTERNAL_6c2f2333_4_k_cu_a9248ebe_290064cuda3std3__48in_placeE,@object
	.size		_ZN40_INTERNAL_6c2f2333_4_k_cu_a9248ebe_290064cuda3std3__48in_placeE,(_ZN40_INTERNAL_6c2f2333_4_k_cu_a9248ebe_290064cuda3std6ranges3__45__cpo9iter_moveE - _ZN40_INTERNAL_6c2f2333_4_k_cu_a9248ebe_290064cuda3std3__48in_placeE)
_ZN40_INTERNAL_6c2f2333_4_k_cu_a9248ebe_290064cuda3std3__48in_placeE:
	.zero		1
	.type		_ZN40_INTERNAL_6c2f2333_4_k_cu_a9248ebe_290064cuda3std6ranges3__45__cpo9iter_moveE,@object
	.size		_ZN40_INTERNAL_6c2f2333_4_k_cu_a9248ebe_290064cuda3std6ranges3__45__cpo9iter_moveE,(_ZN40_INTERNAL_6c2f2333_4_k_cu_a9248ebe_290064cuda3std3__45__cpo5beginE - _ZN40_INTERNAL_6c2f2333_4_k_cu_a9248ebe_290064cuda3std6ranges3__45__cpo9iter_moveE)
_ZN40_INTERNAL_6c2f2333_4_k_cu_a9248ebe_290064cuda3std6ranges3__45__cpo9iter_moveE:
	.zero		1
	.type		_ZN40_INTERNAL_6c2f2333_4_k_cu_a9248ebe_290064cuda3std3__45__cpo5beginE,@object
	.size		_ZN40_INTERNAL_6c2f2333_4_k_cu_a9248ebe_290064cuda3std3__45__cpo5beginE,(_ZN40_INTERNAL_6c2f2333_4_k_cu_a9248ebe_290064cuda3std3__442_GLOBAL__N__6c2f2333_4_k_cu_a9248ebe_290066ignoreE - _ZN40_INTERNAL_6c2f2333_4_k_cu_a9248ebe_290064cuda3std3__45__cpo5beginE)
_ZN40_INTERNAL_6c2f2333_4_k_cu_a9248ebe_290064cuda3std3__45__cpo5beginE:
	.zero		1
	.type		_ZN40_INTERNAL_6c2f2333_4_k_cu_a9248ebe_290064cuda3std3__442_GLOBAL__N__6c2f2333_4_k_cu_a9248ebe_290066ignoreE,@object
	.size		_ZN40_INTERNAL_6c2f2333_4_k_cu_a9248ebe_290064cuda3std3__442_GLOBAL__N__6c2f2333_4_k_cu_a9248ebe_290066ignoreE,(_ZN40_INTERNAL_6c2f2333_4_k_cu_a9248ebe_290064cute7productE - _ZN40_INTERNAL_6c2f2333_4_k_cu_a9248ebe_290064cuda3std3__442_GLOBAL__N__6c2f2333_4_k_cu_a9248ebe_290066ignoreE)
_ZN40_INTERNAL_6c2f2333_4_k_cu_a9248ebe_290064cuda3std3__442_GLOBAL__N__6c2f2333_4_k_cu_a9248ebe_290066ignoreE:
	.zero		1
	.type		_ZN40_INTERNAL_6c2f2333_4_k_cu_a9248ebe_290064cute7productE,@object
	.size		_ZN40_INTERNAL_6c2f2333_4_k_cu_a9248ebe_290064cute7productE,(_ZN40_INTERNAL_6c2f2333_4_k_cu_a9248ebe_290064cuda3std3__45__cpo3endE - _ZN40_INTERNAL_6c2f2333_4_k_cu_a9248ebe_290064cute7productE)
_ZN40_INTERNAL_6c2f2333_4_k_cu_a9248ebe_290064cute7productE:
	.zero		1
	.type		_ZN40_INTERNAL_6c2f2333_4_k_cu_a9248ebe_290064cuda3std3__45__cpo3endE,@object
	.size		_ZN40_INTERNAL_6c2f2333_4_k_cu_a9248ebe_290064cuda3std3__45__cpo3endE,(_ZN40_INTERNAL_6c2f2333_4_k_cu_a9248ebe_290064cuda3std3__419piecewise_constructE - _ZN40_INTERNAL_6c2f2333_4_k_cu_a9248ebe_290064cuda3std3__45__cpo3endE)
_ZN40_INTERNAL_6c2f2333_4_k_cu_a9248ebe_290064cuda3std3__45__cpo3endE:
	.zero		1
	.type		_ZN40_INTERNAL_6c2f2333_4_k_cu_a9248ebe_290064cuda3std3__419piecewise_constructE,@object
	.size		_ZN40_INTERNAL_6c2f2333_4_k_cu_a9248ebe_290064cuda3std3__419piecewise_constructE,(_ZN40_INTERNAL_6c2f2333_4_k_cu_a9248ebe_290064cuda3std3__45__cpo4cendE - _ZN40_INTERNAL_6c2f2333_4_k_cu_a9248ebe_290064cuda3std3__419piecewise_constructE)
_ZN40_INTERNAL_6c2f2333_4_k_cu_a9248ebe_290064cuda3std3__419piecewise_constructE:
	.zero		1
	.type		_ZN40_INTERNAL_6c2f2333_4_k_cu_a9248ebe_290064cuda3std3__45__cpo4cendE,@object
	.size		_ZN40_INTERNAL_6c2f2333_4_k_cu_a9248ebe_290064cuda3std3__45__cpo4cendE,(_ZN40_INTERNAL_6c2f2333_4_k_cu_a9248ebe_290064cuda3std6ranges3__45__cpo4swapE - _ZN40_INTERNAL_6c2f2333_4_k_cu_a9248ebe_290064cuda3std3__45__cpo4cendE)
_ZN40_INTERNAL_6c2f2333_4_k_cu_a9248ebe_290064cuda3std3__45__cpo4cendE:
	.zero		1
	.type		_ZN40_INTERNAL_6c2f2333_4_k_cu_a9248ebe_290064cuda3std6ranges3__45__cpo4swapE,@object
	.size		_ZN40_INTERNAL_6c2f2333_4_k_cu_a9248ebe_290064cuda3std6ranges3__45__cpo4swapE,(.L_10 - _ZN40_INTERNAL_6c2f2333_4_k_cu_a9248ebe_290064cuda3std6ranges3__45__cpo4swapE)
_ZN40_INTERNAL_6c2f2333_4_k_cu_a9248ebe_290064cuda3std6ranges3__45__cpo4swapE:
	.zero		1
.L_10:


//--------------------- .nv.constant0._ZN7cutlass13device_kernelINS_4gemm6kernel13GemmUniversalIN4cute5tupleIJiiiiEEENS1_10collective13CollectiveMmaINS1_35MainloopSm100TmaUmmaWarpSpecializedILi2ELi2ELi4ENS5_IJNS4_1CILi1EEESB_SB_EEEEENS5_IJNSA_ILi64EEENSA_ILi256EEENSA_ILi32EEEEEENS_10tfloat32_tENS5_IJlSB_lEEESI_SJ_NS4_8TiledMMAINS4_8MMA_AtomIJNS4_17SM100_MMA_TF32_SSISI_SI_fLi64ELi256ELNS4_4UMMA5MajorE0ELSO_0ELNSN_7ScaleInE0ELSP_0EEEEEENS4_6LayoutISC_NS5_IJNSA_ILi0EEEST_ST_EEEEENS5_IJNS4_10UnderscoreESW_SW_EEEEENS4_13SM90_TMA_LOADENS4_14ComposedLayoutINS4_7SwizzleILi3ELi4ELi3EEENS4_18smem_ptr_flag_bitsILi32EEENSS_INS5_IJNSA_ILi8EEESG_EEENS5_IJSG_SB_EEEEEEEvNS4_8identityESZ_S19_vS1A_EENS_8epilogue10collective18CollectiveEpilogueINS1C_23Sm100TmaWarpSpecializedILi4ELi2ELi16ELb1ELb0EEEJSH_NS5_IJNSS_ISE_SB_EENSS_ISG_SB_EEEEESI_SJ_SI_SJ_NS1C_6fusion15FusionCallbacksIS1G_NS1K_17LinearCombinationISI_fSI_fLNS_15FloatRoundStyleE2EEESH_S1J_JEEENS4_5SM1004TMEM4LOAD26SM100_TMEM_LOAD_16dp128b8xESZ_S19_NS4_17SM75_U32x4_LDSM_NENS4_14SM90_TMA_STOREES19_NS4_17SM90_U32x4_STSM_NENS4_39AutoVectorizingCopyWithAssumedAlignmentILi128EEEEEEvvEEEEvNT_6ParamsE --------------------------
	.section	.nv.constant0._ZN7cutlass13device_kernelINS_4gemm6kernel13GemmUniversalIN4cute5tupleIJiiiiEEENS1_10collective13CollectiveMmaINS1_35MainloopSm100TmaUmmaWarpSpecializedILi2ELi2ELi4ENS5_IJNS4_1CILi1EEESB_SB_EEEEENS5_IJNSA_ILi64EEENSA_ILi256EEENSA_ILi32EEEEEENS_10tfloat32_tENS5_IJlSB_lEEESI_SJ_NS4_8TiledMMAINS4_8MMA_AtomIJNS4_17SM100_MMA_TF32_SSISI_SI_fLi64ELi256ELNS4_4UMMA5MajorE0ELSO_0ELNSN_7ScaleInE0ELSP_0EEEEEENS4_6LayoutISC_NS5_IJNSA_ILi0EEEST_ST_EEEEENS5_IJNS4_10UnderscoreESW_SW_EEEEENS4_13SM90_TMA_LOADENS4_14ComposedLayoutINS4_7SwizzleILi3ELi4ELi3EEENS4_18smem_ptr_flag_bitsILi32EEENSS_INS5_IJNSA_ILi8EEESG_EEENS5_IJSG_SB_EEEEEEEvNS4_8identityESZ_S19_vS1A_EENS_8epilogue10collective18CollectiveEpilogueINS1C_23Sm100TmaWarpSpecializedILi4ELi2ELi16ELb1ELb0EEEJSH_NS5_IJNSS_ISE_SB_EENSS_ISG_SB_EEEEESI_SJ_SI_SJ_NS1C_6fusion15FusionCallbacksIS1G_NS1K_17LinearCombinationISI_fSI_fLNS_15FloatRoundStyleE2EEESH_S1J_JEEENS4_5SM1004TMEM4LOAD26SM100_TMEM_LOAD_16dp128b8xESZ_S19_NS4_17SM75_U32x4_LDSM_NENS4_14SM90_TMA_STOREES19_NS4_17SM90_U32x4_STSM_NENS4_39AutoVectorizingCopyWithAssumedAlignmentILi128EEEEEEvvEEEEvNT_6ParamsE,"a",@progbits
	.sectionflags	@""
	.align	4
.nv.constant0._ZN7cutlass13device_kernelINS_4gemm6kernel13GemmUniversalIN4cute5tupleIJiiiiEEENS1_10collective13CollectiveMmaINS1_35MainloopSm100TmaUmmaWarpSpecializedILi2ELi2ELi4ENS5_IJNS4_1CILi1EEESB_SB_EEEEENS5_IJNSA_ILi64EEENSA_ILi256EEENSA_ILi32EEEEEENS_10tfloat32_tENS5_IJlSB_lEEESI_SJ_NS4_8TiledMMAINS4_8MMA_AtomIJNS4_17SM100_MMA_TF32_SSISI_SI_fLi64ELi256ELNS4_4UMMA5MajorE0ELSO_0ELNSN_7ScaleInE0ELSP_0EEEEEENS4_6LayoutISC_NS5_IJNSA_ILi0EEEST_ST_EEEEENS5_IJNS4_10UnderscoreESW_SW_EEEEENS4_13SM90_TMA_LOADENS4_14ComposedLayoutINS4_7SwizzleILi3ELi4ELi3EEENS4_18smem_ptr_flag_bitsILi32EEENSS_INS5_IJNSA_ILi8EEESG_EEENS5_IJSG_SB_EEEEEEEvNS4_8identityESZ_S19_vS1A_EENS_8epilogue10collective18CollectiveEpilogueINS1C_23Sm100TmaWarpSpecializedILi4ELi2ELi16ELb1ELb0EEEJSH_NS5_IJNSS_ISE_SB_EENSS_ISG_SB_EEEEESI_SJ_SI_SJ_NS1C_6fusion15FusionCallbacksIS1G_NS1K_17LinearCombinationISI_fSI_fLNS_15FloatRoundStyleE2EEESH_S1J_JEEENS4_5SM1004TMEM4LOAD26SM100_TMEM_LOAD_16dp128b8xESZ_S19_NS4_17SM75_U32x4_LDSM_NENS4_14SM90_TMA_STOREES19_NS4_17SM90_U32x4_STSM_NENS4_39AutoVectorizingCopyWithAssumedAlignmentILi128EEEEEEvvEEEEvNT_6ParamsE:
	.zero		2944


//--------------------- SYMBOLS --------------------------

	.type		.nv.reservedSmem.offset0,@object
	.size		.nv.reservedSmem.offset0,0x4
	.type		.nv.reservedSmem.cap,@object
	.size		.nv.reservedSmem.cap,0x4
	.type		__assertfail,@function
